//
// Generated by NVIDIA NVVM Compiler
//
// Compiler Build ID: CL-36424714
// Cuda compilation tools, release 13.0, V13.0.88
// Based on NVVM 20.0.0
//

.version 9.0
.target sm_100
.address_size 64

// _ZZ18blockShuffleReducesPsS_E7locTots has been demoted
// _ZZ18blockShuffleReducesPsS_E7locInds has been demoted
.extern .shared .align 16 .b8 is_valid_array[];

.func _Z9traceBackssPsS_PKcS1_S_S_j(
	.param .b32 _Z9traceBackssPsS_PKcS1_S_S_j_param_0,
	.param .b32 _Z9traceBackssPsS_PKcS1_S_S_j_param_1,
	.param .b64 _Z9traceBackssPsS_PKcS1_S_S_j_param_2,
	.param .b64 _Z9traceBackssPsS_PKcS1_S_S_j_param_3,
	.param .b64 _Z9traceBackssPsS_PKcS1_S_S_j_param_4,
	.param .b64 _Z9traceBackssPsS_PKcS1_S_S_j_param_5,
	.param .b32 _Z9traceBackssPsS_PKcS1_S_S_j_param_6
)
{
	.reg .pred 	%p<15>;
	.reg .b16 	%rs<18>;
	.reg .b32 	%r<11>;
	.reg .b64 	%rd<18>;

	ld.param.u16 	%rs17, [_Z9traceBackssPsS_PKcS1_S_S_j_param_0];
	ld.param.u16 	%rs16, [_Z9traceBackssPsS_PKcS1_S_S_j_param_1];
	ld.param.u64 	%rd3, [_Z9traceBackssPsS_PKcS1_S_S_j_param_2];
	ld.param.u64 	%rd4, [_Z9traceBackssPsS_PKcS1_S_S_j_param_3];
	ld.param.u64 	%rd5, [_Z9traceBackssPsS_PKcS1_S_S_j_param_4];
	ld.param.u64 	%rd6, [_Z9traceBackssPsS_PKcS1_S_S_j_param_5];
	ld.param.u32 	%r2, [_Z9traceBackssPsS_PKcS1_S_S_j_param_6];
	cvta.to.global.u64 	%rd1, %rd6;
	cvta.to.global.u64 	%rd2, %rd5;
	cvt.s32.s16 	%r3, %rs17;
	add.s32 	%r1, %r2, 1;
	mad.lo.s32 	%r4, %r3, %r2, %r3;
	cvt.s32.s16 	%r5, %rs16;
	add.s32 	%r6, %r4, %r5;
	mul.wide.u32 	%rd7, %r6, 2;
	add.s64 	%rd8, %rd2, %rd7;
	ld.global.u16 	%rs15, [%rd8];
	add.s64 	%rd9, %rd1, %rd7;
	ld.global.u16 	%rs14, [%rd9];
	setp.eq.s16 	%p1, %rs17, %rs15;
	setp.eq.s16 	%p2, %rs16, %rs14;
	and.pred  	%p3, %p1, %p2;
	setp.eq.s16 	%p4, %rs14, 0;
	or.pred  	%p5, %p3, %p4;
	setp.eq.s16 	%p6, %rs15, 0;
	or.pred  	%p7, %p6, %p5;
	@%p7 bra 	$L__BB0_2;
$L__BB0_1:
	mov.u16 	%rs17, %rs15;
	mov.u16 	%rs16, %rs14;
	cvt.s32.s16 	%r7, %rs17;
	cvt.s32.s16 	%r8, %rs16;
	mad.lo.s32 	%r9, %r1, %r7, %r8;
	mul.wide.u32 	%rd10, %r9, 2;
	add.s64 	%rd11, %rd2, %rd10;
	ld.global.u16 	%rs15, [%rd11];
	add.s64 	%rd12, %rd1, %rd10;
	ld.global.u16 	%rs14, [%rd12];
	setp.ne.s16 	%p8, %rs17, %rs15;
	setp.ne.s16 	%p9, %rs16, %rs14;
	or.pred  	%p10, %p8, %p9;
	setp.ne.s16 	%p11, %rs14, 0;
	and.pred  	%p12, %p10, %p11;
	setp.ne.s16 	%p13, %rs15, 0;
	and.pred  	%p14, %p13, %p12;
	@%p14 bra 	$L__BB0_1;
$L__BB0_2:
	cvta.to.global.u64 	%rd13, %rd3;
	cvta.to.global.u64 	%rd14, %rd4;
	mov.u32 	%r10, %ctaid.x;
	mul.wide.u32 	%rd15, %r10, 2;
	add.s64 	%rd16, %rd13, %rd15;
	st.global.u16 	[%rd16], %rs17;
	add.s64 	%rd17, %rd14, %rd15;
	st.global.u16 	[%rd17], %rs16;
	ret;

}
	// .globl	_Z19align_sequences_gpuPcS_PjS0_S0_PsS1_S1_S1_S1_S1_
.visible .entry _Z19align_sequences_gpuPcS_PjS0_S0_PsS1_S1_S1_S1_S1_(
	.param .u64 .ptr .align 1 _Z19align_sequences_gpuPcS_PjS0_S0_PsS1_S1_S1_S1_S1__param_0,
	.param .u64 .ptr .align 1 _Z19align_sequences_gpuPcS_PjS0_S0_PsS1_S1_S1_S1_S1__param_1,
	.param .u64 .ptr .align 1 _Z19align_sequences_gpuPcS_PjS0_S0_PsS1_S1_S1_S1_S1__param_2,
	.param .u64 .ptr .align 1 _Z19align_sequences_gpuPcS_PjS0_S0_PsS1_S1_S1_S1_S1__param_3,
	.param .u64 .ptr .align 1 _Z19align_sequences_gpuPcS_PjS0_S0_PsS1_S1_S1_S1_S1__param_4,
	.param .u64 .ptr .align 1 _Z19align_sequences_gpuPcS_PjS0_S0_PsS1_S1_S1_S1_S1__param_5,
	.param .u64 .ptr .align 1 _Z19align_sequences_gpuPcS_PjS0_S0_PsS1_S1_S1_S1_S1__param_6,
	.param .u64 .ptr .align 1 _Z19align_sequences_gpuPcS_PjS0_S0_PsS1_S1_S1_S1_S1__param_7,
	.param .u64 .ptr .align 1 _Z19align_sequences_gpuPcS_PjS0_S0_PsS1_S1_S1_S1_S1__param_8,
	.param .u64 .ptr .align 1 _Z19align_sequences_gpuPcS_PjS0_S0_PsS1_S1_S1_S1_S1__param_9,
	.param .u64 .ptr .align 1 _Z19align_sequences_gpuPcS_PjS0_S0_PsS1_S1_S1_S1_S1__param_10
)
{
	.reg .pred 	%p<79>;
	.reg .b16 	%rs<123>;
	.reg .b32 	%r<226>;
	.reg .b64 	%rd<109>;
	.reg .b64 	%fd<4>;
	// demoted variable
	.shared .align 4 .b8 _ZZ18blockShuffleReducesPsS_E7locTots[128];
	// demoted variable
	.shared .align 4 .b8 _ZZ18blockShuffleReducesPsS_E7locInds[128];
	ld.param.u64 	%rd49, [_Z19align_sequences_gpuPcS_PjS0_S0_PsS1_S1_S1_S1_S1__param_0];
	ld.param.u64 	%rd50, [_Z19align_sequences_gpuPcS_PjS0_S0_PsS1_S1_S1_S1_S1__param_1];
	ld.param.u64 	%rd51, [_Z19align_sequences_gpuPcS_PjS0_S0_PsS1_S1_S1_S1_S1__param_2];
	ld.param.u64 	%rd52, [_Z19align_sequences_gpuPcS_PjS0_S0_PsS1_S1_S1_S1_S1__param_3];
	ld.param.u64 	%rd42, [_Z19align_sequences_gpuPcS_PjS0_S0_PsS1_S1_S1_S1_S1__param_4];
	ld.param.u64 	%rd98, [_Z19align_sequences_gpuPcS_PjS0_S0_PsS1_S1_S1_S1_S1__param_5];
	ld.param.u64 	%rd100, [_Z19align_sequences_gpuPcS_PjS0_S0_PsS1_S1_S1_S1_S1__param_6];
	ld.param.u64 	%rd48, [_Z19align_sequences_gpuPcS_PjS0_S0_PsS1_S1_S1_S1_S1__param_10];
	cvta.to.global.u64 	%rd99, %rd100;
	cvta.to.global.u64 	%rd97, %rd98;
	cvta.to.global.u64 	%rd96, %rd50;
	cvta.to.global.u64 	%rd95, %rd49;
	cvta.to.global.u64 	%rd5, %rd52;
	cvta.to.global.u64 	%rd6, %rd51;
	mov.u32 	%r1, %ctaid.x;
	mov.u32 	%r2, %tid.x;
	setp.ne.s32 	%p1, %r1, 0;
	@%p1 bra 	$L__BB1_2;
	ld.global.u32 	%r210, [%rd6];
	ld.global.u32 	%r211, [%rd5];
	bra.uni 	$L__BB1_3;
$L__BB1_2:
	cvta.to.global.u64 	%rd53, %rd42;
	mul.wide.u32 	%rd54, %r1, 4;
	add.s64 	%rd55, %rd6, %rd54;
	ld.global.u32 	%r44, [%rd55];
	add.s32 	%r45, %r1, -1;
	mul.wide.u32 	%rd56, %r45, 4;
	add.s64 	%rd57, %rd6, %rd56;
	ld.global.u32 	%r46, [%rd57];
	sub.s32 	%r210, %r44, %r46;
	add.s64 	%rd58, %rd5, %rd54;
	ld.global.u32 	%r47, [%rd58];
	add.s64 	%rd59, %rd5, %rd56;
	ld.global.u32 	%r48, [%rd59];
	sub.s32 	%r211, %r47, %r48;
	add.s64 	%rd60, %rd53, %rd56;
	ld.global.u32 	%r49, [%rd60];
	cvt.u64.u32 	%rd61, %r46;
	add.s64 	%rd95, %rd95, %rd61;
	cvt.u64.u32 	%rd62, %r48;
	add.s64 	%rd96, %rd96, %rd62;
	mul.wide.u32 	%rd63, %r49, 2;
	add.s64 	%rd97, %rd97, %rd63;
	add.s64 	%rd98, %rd98, %rd63;
	add.s64 	%rd99, %rd99, %rd63;
	add.s64 	%rd100, %rd100, %rd63;
$L__BB1_3:
	and.b32  	%r50, %r211, 1;
	mad.lo.s32 	%r9, %r211, 3, %r50;
	add.s32 	%r10, %r211, 1;
	cvt.u64.u32 	%rd19, %r211;
	setp.lt.u32 	%p2, %r211, 16;
	@%p2 bra 	$L__BB1_6;
	shr.u64 	%rd20, %rd19, 4;
	mov.b64 	%rd101, 0;
	mov.u32 	%r53, is_valid_array;
$L__BB1_5:
	cvt.u32.u64 	%r51, %rd101;
	shl.b32 	%r52, %r51, 4;
	add.s32 	%r54, %r53, %r52;
	mov.b32 	%r55, 0;
	st.shared.v4.u32 	[%r54], {%r55, %r55, %r55, %r55};
	add.s64 	%rd101, %rd101, 1;
	setp.lt.u64 	%p3, %rd101, %rd20;
	@%p3 bra 	$L__BB1_5;
$L__BB1_6:
	and.b64  	%rd23, %rd19, 15;
	setp.eq.s64 	%p4, %rd23, 0;
	@%p4 bra 	$L__BB1_9;
	cvt.u32.u64 	%r56, %rd19;
	and.b32  	%r11, %r56, -16;
	mov.b64 	%rd102, 0;
	mov.u32 	%r59, is_valid_array;
$L__BB1_8:
	cvt.u32.u64 	%r57, %rd102;
	add.s32 	%r58, %r11, %r57;
	add.s32 	%r60, %r59, %r58;
	mov.b16 	%rs26, 0;
	st.shared.u8 	[%r60], %rs26;
	add.s64 	%rd102, %rd102, 1;
	setp.lt.u64 	%p5, %rd102, %rd23;
	@%p5 bra 	$L__BB1_8;
$L__BB1_9:
	cvt.u32.u64 	%r61, %rd19;
	mov.u32 	%r62, is_valid_array;
	add.s32 	%r12, %r62, %r61;
	setp.eq.s32 	%p6, %r61, 0;
	@%p6 bra 	$L__BB1_12;
	mov.b64 	%rd103, 0;
$L__BB1_11:
	cvt.u32.u64 	%r63, %rd103;
	add.s32 	%r64, %r12, %r63;
	mov.b16 	%rs27, 1;
	st.shared.u8 	[%r64], %rs27;
	add.s64 	%rd103, %rd103, 1;
	setp.lt.u64 	%p7, %rd103, %rd19;
	@%p7 bra 	$L__BB1_11;
$L__BB1_12:
	setp.eq.s32 	%p8, %r61, 0;
	add.s32 	%r214, %r12, %r61;
	@%p8 bra 	$L__BB1_15;
	mov.b64 	%rd104, 0;
$L__BB1_14:
	cvt.u32.u64 	%r66, %rd104;
	add.s32 	%r67, %r214, %r66;
	mov.b16 	%rs28, 0;
	st.shared.u8 	[%r67], %rs28;
	add.s64 	%rd104, %rd104, 1;
	setp.lt.u64 	%p9, %rd104, %rd19;
	@%p9 bra 	$L__BB1_14;
$L__BB1_15:
	add.s32 	%r223, %r62, %r9;
	setp.ne.s32 	%p10, %r2, 0;
	@%p10 bra 	$L__BB1_19;
	mad.lo.s32 	%r70, %r61, 9, 9;
	cvt.u64.u32 	%rd30, %r70;
	setp.eq.s32 	%p11, %r70, 0;
	@%p11 bra 	$L__BB1_19;
	shl.b64 	%rd31, %rd30, 1;
	mov.b64 	%rd105, 0;
$L__BB1_18:
	cvt.u32.u64 	%r71, %rd105;
	add.s32 	%r72, %r223, %r71;
	mov.b16 	%rs29, 0;
	st.shared.u8 	[%r72], %rs29;
	add.s64 	%rd105, %rd105, 1;
	setp.lt.u64 	%p12, %rd105, %rd31;
	@%p12 bra 	$L__BB1_18;
$L__BB1_19:
	bar.sync 	0;
	add.s32 	%r74, %r210, %r61;
	add.s32 	%r15, %r74, -1;
	setp.eq.s32 	%p13, %r15, 0;
	mov.b16 	%rs114, 0;
	mov.u16 	%rs115, %rs114;
	mov.u16 	%rs116, %rs114;
	@%p13 bra 	$L__BB1_38;
	shl.b32 	%r77, %r211, 1;
	add.s32 	%r78, %r223, %r77;
	add.s32 	%r222, %r78, 2;
	add.s32 	%r79, %r222, %r77;
	add.s32 	%r221, %r79, 2;
	add.s32 	%r80, %r221, %r77;
	add.s32 	%r220, %r80, 2;
	add.s32 	%r81, %r220, %r77;
	add.s32 	%r219, %r81, 2;
	add.s32 	%r82, %r219, %r77;
	add.s32 	%r218, %r82, 2;
	add.s32 	%r83, %r218, %r77;
	add.s32 	%r217, %r83, 2;
	add.s32 	%r84, %r217, %r77;
	add.s32 	%r216, %r84, 2;
	add.s32 	%r23, %r2, 1;
	mul.wide.u32 	%rd34, %r10, 2;
	cvt.u64.u32 	%rd69, %r2;
	add.s64 	%rd35, %rd96, %rd69;
	cvt.u16.u32 	%rs1, %r2;
	add.s32 	%r85, %r216, %r77;
	add.s32 	%r215, %r85, 2;
	mov.b32 	%r225, 1;
	mov.b16 	%rs116, 0;
	mov.b32 	%r212, 0;
	mov.u16 	%rs115, %rs116;
	mov.u16 	%rs114, %rs116;
$L__BB1_21:
	mov.u32 	%r33, %r221;
	mov.u32 	%r30, %r218;
	mov.u32 	%r27, %r215;
	setp.eq.s32 	%p14, %r10, 0;
	@%p14 bra 	$L__BB1_28;
	mov.b64 	%rd106, 0;
	mov.u32 	%r224, %r33;
$L__BB1_23:
	mov.b16 	%rs32, 0;
	st.shared.u8 	[%r224], %rs32;
	add.s64 	%rd106, %rd106, 1;
	add.s32 	%r224, %r224, 1;
	setp.lt.u64 	%p15, %rd106, %rd34;
	@%p15 bra 	$L__BB1_23;
	mov.b64 	%rd107, 0;
$L__BB1_25:
	cvt.u32.u64 	%r86, %rd107;
	add.s32 	%r87, %r217, %r86;
	mov.b16 	%rs33, 0;
	st.shared.u8 	[%r87], %rs33;
	add.s64 	%rd107, %rd107, 1;
	setp.lt.u64 	%p16, %rd107, %rd34;
	@%p16 bra 	$L__BB1_25;
	mov.b64 	%rd108, 0;
$L__BB1_27:
	cvt.u32.u64 	%r88, %rd108;
	add.s32 	%r89, %r30, %r88;
	mov.b16 	%rs34, 0;
	st.shared.u8 	[%r89], %rs34;
	add.s64 	%rd108, %rd108, 1;
	setp.lt.u64 	%p17, %rd108, %rd34;
	@%p17 bra 	$L__BB1_27;
$L__BB1_28:
	setp.ge.u32 	%p18, %r212, %r210;
	cvt.u32.u64 	%r90, %rd19;
	setp.lt.u32 	%p19, %r212, %r90;
	or.pred  	%p20, %p19, %p18;
	selp.s32 	%r91, -1, 0, %p20;
	add.s32 	%r214, %r214, %r91;
	bar.sync 	0;
	add.s32 	%r92, %r214, %r2;
	ld.shared.u8 	%rs35, [%r92];
	setp.eq.s16 	%p21, %rs35, 0;
	@%p21 bra 	$L__BB1_37;
	shl.b32 	%r94, %r2, 1;
	add.s32 	%r95, %r217, %r94;
	ld.shared.u16 	%rs36, [%r95+2];
	add.s16 	%rs37, %rs36, -1;
	add.s32 	%r96, %r223, %r94;
	ld.shared.u16 	%rs38, [%r96+2];
	add.s16 	%rs39, %rs38, -2;
	add.s32 	%r97, %r220, %r94;
	ld.shared.u16 	%rs40, [%r97];
	add.s16 	%rs41, %rs40, -1;
	ld.shared.u16 	%rs42, [%r96];
	add.s16 	%rs43, %rs42, -2;
	max.s16 	%rs44, %rs37, %rs39;
	add.s32 	%r98, %r27, %r94;
	st.shared.u16 	[%r98+2], %rs44;
	max.s16 	%rs45, %rs41, %rs43;
	add.s32 	%r99, %r30, %r94;
	st.shared.u16 	[%r99+2], %rs45;
	add.s32 	%r100, %r222, %r94;
	ld.shared.u16 	%rs46, [%r100];
	cvt.rn.f64.s16 	%fd1, %rs46;
	cvt.s64.s32 	%rd73, %r225;
	add.s64 	%rd74, %rd95, %rd73;
	ld.global.u8 	%rs47, [%rd74+-1];
	ld.global.u8 	%rs48, [%rd35];
	setp.eq.s16 	%p22, %rs47, %rs48;
	selp.f64 	%fd2, 0d4014000000000000, 0dC008000000000000, %p22;
	add.f64 	%fd3, %fd2, %fd1;
	cvt.rzi.s32.f64 	%r101, %fd3;
	cvt.u16.u32 	%rs49, %r101;
	ld.shared.u16 	%rs50, [%r98+2];
	setp.gt.s16 	%p23, %rs50, %rs49;
	selp.u32 	%r102, 1, 0, %p23;
	max.s16 	%rs51, %rs50, %rs49;
	setp.gt.s16 	%p24, %rs45, %rs51;
	selp.b32 	%r103, 2, %r102, %p24;
	max.s16 	%rs52, %rs45, %rs51;
	setp.lt.s16 	%p25, %rs52, 0;
	selp.b32 	%r93, 3, %r103, %p25;
	max.s16 	%rs5, %rs52, 0;
	add.s32 	%r104, %r33, %r94;
	st.shared.u16 	[%r104+2], %rs5;
	cvt.u16.u32 	%rs6, %r225;
	setp.gt.s32 	%p26, %r93, 1;
	@%p26 bra 	$L__BB1_34;
	setp.eq.s32 	%p28, %r93, 0;
	@%p28 bra 	$L__BB1_31;
	bra.uni 	$L__BB1_32;
$L__BB1_31:
	add.s16 	%rs54, %rs6, -1;
	mad.lo.s32 	%r108, %r225, %r10, %r23;
	mul.wide.u32 	%rd84, %r108, 2;
	add.s64 	%rd85, %rd97, %rd84;
	st.global.u16 	[%rd85], %rs54;
	add.s64 	%rd86, %rd99, %rd84;
	st.global.u16 	[%rd86], %rs1;
	bra.uni 	$L__BB1_36;
$L__BB1_32:
	add.s16 	%rs53, %rs6, -1;
	mad.lo.s32 	%r107, %r225, %r10, %r23;
	mul.wide.u32 	%rd81, %r107, 2;
	add.s64 	%rd82, %rd97, %rd81;
	st.global.u16 	[%rd82], %rs53;
	add.s64 	%rd83, %rd99, %rd81;
	st.global.u16 	[%rd83], %r23;
	bra.uni 	$L__BB1_36;
$L__BB1_33:
	mad.lo.s32 	%r106, %r225, %r10, %r23;
	mul.wide.u32 	%rd78, %r106, 2;
	add.s64 	%rd79, %rd97, %rd78;
	st.global.u16 	[%rd79], %rs6;
	add.s64 	%rd80, %rd99, %rd78;
	st.global.u16 	[%rd80], %rs1;
	bra.uni 	$L__BB1_36;
$L__BB1_34:
	setp.eq.s32 	%p27, %r93, 2;
	@%p27 bra 	$L__BB1_33;
	mad.lo.s32 	%r105, %r225, %r10, %r23;
	mul.wide.u32 	%rd75, %r105, 2;
	add.s64 	%rd76, %rd97, %rd75;
	st.global.u16 	[%rd76], %rs6;
	add.s64 	%rd77, %rd99, %rd75;
	st.global.u16 	[%rd77], %r23;
$L__BB1_36:
	setp.lt.s16 	%p29, %rs116, %rs5;
	add.s32 	%r225, %r225, 1;
	max.s16 	%rs116, %rs116, %rs5;
	add.s16 	%rs55, %rs1, 1;
	selp.b16 	%rs115, %rs55, %rs114, %p29;
	selp.b16 	%rs114, %rs6, %rs114, %p29;
$L__BB1_37:
	add.s32 	%r212, %r212, 1;
	setp.ne.s32 	%p30, %r212, %r15;
	mov.u32 	%r215, %r216;
	mov.u32 	%r216, %r217;
	mov.u32 	%r217, %r27;
	mov.u32 	%r218, %r219;
	mov.u32 	%r219, %r220;
	mov.u32 	%r220, %r30;
	mov.u32 	%r221, %r222;
	mov.u32 	%r222, %r223;
	mov.u32 	%r223, %r33;
	@%p30 bra 	$L__BB1_21;
$L__BB1_38:
	mov.u32 	%r43, %ntid.x;
	setp.lt.u32 	%p31, %r2, %r43;
	mov.b32 	%r109, -1;
	vote.sync.ballot.b32 	%r110, %p31, %r109;
	and.b32  	%r111, %r2, 31;
	cvt.u32.u16 	%r112, %rs116;
	shfl.sync.down.b32	%r113|%p33, %r112, 16, 31, %r110;
	max.s32 	%r114, %r112, %r113;
	cvt.u16.u32 	%rs56, %r114;
	cvt.s32.s16 	%r115, %rs114;
	shfl.sync.down.b32	%r116|%p34, %r115, 16, 31, %r110;
	cvt.u16.u32 	%rs57, %r116;
	cvt.s32.s16 	%r117, %rs115;
	shfl.sync.down.b32	%r118|%p35, %r117, 16, 31, %r110;
	cvt.u16.u32 	%rs58, %r118;
	cvt.s32.s16 	%r119, %r114;
	setp.eq.s32 	%p36, %r119, %r112;
	selp.b16 	%rs59, %rs116, %rs56, %p36;
	selp.b16 	%rs60, %rs114, %rs57, %p36;
	selp.b16 	%rs61, %rs115, %rs58, %p36;
	shfl.sync.down.b32	%r120|%p37, %r119, 8, 31, %r110;
	max.s32 	%r121, %r119, %r120;
	cvt.u16.u32 	%rs62, %r121;
	cvt.s32.s16 	%r122, %rs60;
	shfl.sync.down.b32	%r123|%p38, %r122, 8, 31, %r110;
	cvt.u16.u32 	%rs63, %r123;
	cvt.s32.s16 	%r124, %rs61;
	shfl.sync.down.b32	%r125|%p39, %r124, 8, 31, %r110;
	cvt.u16.u32 	%rs64, %r125;
	cvt.s32.s16 	%r126, %r121;
	cvt.s32.s16 	%r127, %rs59;
	setp.eq.s32 	%p40, %r126, %r127;
	selp.b16 	%rs65, %rs59, %rs62, %p40;
	selp.b16 	%rs66, %rs60, %rs63, %p40;
	selp.b16 	%rs67, %rs61, %rs64, %p40;
	shfl.sync.down.b32	%r128|%p41, %r126, 4, 31, %r110;
	max.s32 	%r129, %r126, %r128;
	cvt.u16.u32 	%rs68, %r129;
	cvt.s32.s16 	%r130, %rs66;
	shfl.sync.down.b32	%r131|%p42, %r130, 4, 31, %r110;
	cvt.u16.u32 	%rs69, %r131;
	cvt.s32.s16 	%r132, %rs67;
	shfl.sync.down.b32	%r133|%p43, %r132, 4, 31, %r110;
	cvt.u16.u32 	%rs70, %r133;
	cvt.s32.s16 	%r134, %r129;
	cvt.s32.s16 	%r135, %rs65;
	setp.eq.s32 	%p44, %r134, %r135;
	selp.b16 	%rs71, %rs65, %rs68, %p44;
	selp.b16 	%rs72, %rs66, %rs69, %p44;
	selp.b16 	%rs73, %rs67, %rs70, %p44;
	shfl.sync.down.b32	%r136|%p45, %r134, 2, 31, %r110;
	max.s32 	%r137, %r134, %r136;
	cvt.u16.u32 	%rs74, %r137;
	cvt.s32.s16 	%r138, %rs72;
	shfl.sync.down.b32	%r139|%p46, %r138, 2, 31, %r110;
	cvt.u16.u32 	%rs75, %r139;
	cvt.s32.s16 	%r140, %rs73;
	shfl.sync.down.b32	%r141|%p47, %r140, 2, 31, %r110;
	cvt.u16.u32 	%rs76, %r141;
	cvt.s32.s16 	%r142, %r137;
	cvt.s32.s16 	%r143, %rs71;
	setp.eq.s32 	%p48, %r142, %r143;
	selp.b16 	%rs77, %rs71, %rs74, %p48;
	selp.b16 	%rs78, %rs72, %rs75, %p48;
	selp.b16 	%rs79, %rs73, %rs76, %p48;
	shfl.sync.down.b32	%r144|%p49, %r142, 1, 31, %r110;
	max.s32 	%r145, %r142, %r144;
	cvt.u16.u32 	%rs80, %r145;
	cvt.s32.s16 	%r146, %rs78;
	shfl.sync.down.b32	%r147|%p50, %r146, 1, 31, %r110;
	cvt.u16.u32 	%rs81, %r147;
	cvt.s32.s16 	%r148, %rs79;
	shfl.sync.down.b32	%r149|%p51, %r148, 1, 31, %r110;
	cvt.u16.u32 	%rs82, %r149;
	cvt.s32.s16 	%r150, %r145;
	cvt.s32.s16 	%r151, %rs77;
	setp.eq.s32 	%p52, %r150, %r151;
	selp.b16 	%rs16, %rs77, %rs80, %p52;
	selp.b16 	%rs17, %rs78, %rs81, %p52;
	selp.b16 	%rs18, %rs79, %rs82, %p52;
	setp.ne.s32 	%p53, %r111, 0;
	@%p53 bra 	$L__BB1_40;
	cvt.s32.s16 	%r152, %rs16;
	shr.u32 	%r153, %r2, 3;
	mov.u32 	%r154, _ZZ18blockShuffleReducesPsS_E7locTots;
	add.s32 	%r155, %r154, %r153;
	st.shared.u32 	[%r155], %r152;
	cvt.s32.s16 	%r156, %rs17;
	mov.u32 	%r157, _ZZ18blockShuffleReducesPsS_E7locInds;
	add.s32 	%r158, %r157, %r153;
	st.shared.u32 	[%r158], %r156;
$L__BB1_40:
	bar.sync 	0;
	shr.u32 	%r159, %r43, 5;
	setp.gt.u32 	%p54, %r2, %r159;
	mov.b16 	%rs122, 0;
	mov.b16 	%rs120, -1;
	mov.u16 	%rs121, %rs120;
	@%p54 bra 	$L__BB1_42;
	shl.b32 	%r160, %r2, 2;
	mov.u32 	%r161, _ZZ18blockShuffleReducesPsS_E7locTots;
	add.s32 	%r162, %r161, %r160;
	ld.shared.u16 	%rs122, [%r162];
	mov.u32 	%r163, _ZZ18blockShuffleReducesPsS_E7locInds;
	add.s32 	%r164, %r163, %r160;
	ld.shared.u16 	%rs120, [%r164];
	mov.u16 	%rs121, %rs18;
$L__BB1_42:
	setp.gt.u32 	%p55, %r2, 31;
	@%p55 bra 	$L__BB1_45;
	setp.lt.u32 	%p56, %r2, %r43;
	setp.ne.s32 	%p57, %r2, 0;
	mov.b32 	%r165, -1;
	vote.sync.ballot.b32 	%r166, %p56, %r165;
	cvt.s32.s16 	%r167, %rs122;
	shfl.sync.down.b32	%r168|%p59, %r167, 16, 31, %r166;
	max.s32 	%r169, %r167, %r168;
	cvt.u16.u32 	%rs85, %r169;
	cvt.s32.s16 	%r170, %rs120;
	shfl.sync.down.b32	%r171|%p60, %r170, 16, 31, %r166;
	cvt.u16.u32 	%rs86, %r171;
	cvt.s32.s16 	%r172, %rs121;
	shfl.sync.down.b32	%r173|%p61, %r172, 16, 31, %r166;
	cvt.u16.u32 	%rs87, %r173;
	cvt.s32.s16 	%r174, %r169;
	setp.eq.s32 	%p62, %r174, %r167;
	selp.b16 	%rs88, %rs122, %rs85, %p62;
	selp.b16 	%rs89, %rs120, %rs86, %p62;
	selp.b16 	%rs90, %rs121, %rs87, %p62;
	shfl.sync.down.b32	%r175|%p63, %r174, 8, 31, %r166;
	max.s32 	%r176, %r174, %r175;
	cvt.u16.u32 	%rs91, %r176;
	cvt.s32.s16 	%r177, %rs89;
	shfl.sync.down.b32	%r178|%p64, %r177, 8, 31, %r166;
	cvt.u16.u32 	%rs92, %r178;
	cvt.s32.s16 	%r179, %rs90;
	shfl.sync.down.b32	%r180|%p65, %r179, 8, 31, %r166;
	cvt.u16.u32 	%rs93, %r180;
	cvt.s32.s16 	%r181, %r176;
	cvt.s32.s16 	%r182, %rs88;
	setp.eq.s32 	%p66, %r181, %r182;
	selp.b16 	%rs94, %rs88, %rs91, %p66;
	selp.b16 	%rs95, %rs89, %rs92, %p66;
	selp.b16 	%rs96, %rs90, %rs93, %p66;
	shfl.sync.down.b32	%r183|%p67, %r181, 4, 31, %r166;
	max.s32 	%r184, %r181, %r183;
	cvt.u16.u32 	%rs97, %r184;
	cvt.s32.s16 	%r185, %rs95;
	shfl.sync.down.b32	%r186|%p68, %r185, 4, 31, %r166;
	cvt.u16.u32 	%rs98, %r186;
	cvt.s32.s16 	%r187, %rs96;
	shfl.sync.down.b32	%r188|%p69, %r187, 4, 31, %r166;
	cvt.u16.u32 	%rs99, %r188;
	cvt.s32.s16 	%r189, %r184;
	cvt.s32.s16 	%r190, %rs94;
	setp.eq.s32 	%p70, %r189, %r190;
	selp.b16 	%rs100, %rs94, %rs97, %p70;
	selp.b16 	%rs101, %rs95, %rs98, %p70;
	selp.b16 	%rs102, %rs96, %rs99, %p70;
	shfl.sync.down.b32	%r191|%p71, %r189, 2, 31, %r166;
	max.s32 	%r192, %r189, %r191;
	cvt.u16.u32 	%rs103, %r192;
	cvt.s32.s16 	%r193, %rs101;
	shfl.sync.down.b32	%r194|%p72, %r193, 2, 31, %r166;
	cvt.u16.u32 	%rs104, %r194;
	cvt.s32.s16 	%r195, %rs102;
	shfl.sync.down.b32	%r196|%p73, %r195, 2, 31, %r166;
	cvt.u16.u32 	%rs105, %r196;
	cvt.s32.s16 	%r197, %r192;
	cvt.s32.s16 	%r198, %rs100;
	setp.eq.s32 	%p74, %r197, %r198;
	selp.b16 	%rs106, %rs100, %rs103, %p74;
	selp.b16 	%rs107, %rs101, %rs104, %p74;
	selp.b16 	%rs108, %rs102, %rs105, %p74;
	shfl.sync.down.b32	%r199|%p75, %r197, 1, 31, %r166;
	max.s32 	%r200, %r197, %r199;
	cvt.s32.s16 	%r201, %rs107;
	shfl.sync.down.b32	%r202|%p76, %r201, 1, 31, %r166;
	cvt.u16.u32 	%rs109, %r202;
	cvt.s32.s16 	%r203, %rs108;
	shfl.sync.down.b32	%r204|%p77, %r203, 1, 31, %r166;
	cvt.u16.u32 	%rs110, %r204;
	cvt.s32.s16 	%r205, %r200;
	cvt.s32.s16 	%r206, %rs106;
	setp.eq.s32 	%p78, %r205, %r206;
	selp.b16 	%rs24, %rs107, %rs109, %p78;
	selp.b16 	%rs25, %rs108, %rs110, %p78;
	@%p57 bra 	$L__BB1_45;
	ld.param.u64 	%rd94, [_Z19align_sequences_gpuPcS_PjS0_S0_PsS1_S1_S1_S1_S1__param_9];
	ld.param.u64 	%rd93, [_Z19align_sequences_gpuPcS_PjS0_S0_PsS1_S1_S1_S1_S1__param_8];
	ld.param.u64 	%rd92, [_Z19align_sequences_gpuPcS_PjS0_S0_PsS1_S1_S1_S1_S1__param_7];
	cvt.u32.u64 	%r207, %rd19;
	cvta.to.global.u64 	%rd87, %rd93;
	mul.wide.u32 	%rd88, %r1, 2;
	add.s64 	%rd89, %rd87, %rd88;
	st.global.u16 	[%rd89], %rs24;
	cvta.to.global.u64 	%rd90, %rd48;
	add.s64 	%rd91, %rd90, %rd88;
	st.global.u16 	[%rd91], %rs25;
	cvt.s32.s16 	%r208, %rs24;
	cvt.s32.s16 	%r209, %rs25;
	{ // callseq 0, 0
	.param .b32 param0;
	st.param.b32 	[param0], %r208;
	.param .b32 param1;
	st.param.b32 	[param1], %r209;
	.param .b64 param2;
	st.param.b64 	[param2], %rd92;
	.param .b64 param3;
	st.param.b64 	[param3], %rd94;
	.param .b64 param4;
	st.param.b64 	[param4], %rd98;
	.param .b64 param5;
	st.param.b64 	[param5], %rd100;
	.param .b32 param6;
	st.param.b32 	[param6], %r207;
	call.uni 
	_Z9traceBackssPsS_PKcS1_S_S_j, 
	(
	param0, 
	param1, 
	param2, 
	param3, 
	param4, 
	param5, 
	param6
	);
	} // callseq 0
$L__BB1_45:
	ret;

}


// ===== COMPILED SASS (sm_100) =====

	.target	sm_100

	.elftype	@"ET_EXEC"


//--------------------- .note.nv.tkinfo           --------------------------
	.section	.note.nv.tkinfo,"",@"SHT_NOTE"
	.sectionflags	@"SHF_NOTE_NV_TKINFO"
	.tkinfo
        /*0018*/ 	.word	0x00000002
        /*0030*/ 	.string	""
        /*0030*/ 	.string	"ptxas"
        /*0030*/ 	.string	"Cuda compilation tools, release 13.0, V13.0.88"
        /*0030*/ 	.string	"Build cuda_13.0.r13.0/compiler.36424714_0"
        /*0030*/ 	.string	"-arch sm_100 -m 64 "



//--------------------- .note.nv.cuinfo           --------------------------
	.section	.note.nv.cuinfo,"",@"SHT_NOTE"
	.sectionflags	@"SHF_NOTE_NV_CUINFO"
        /*0018*/ 	.short	0x0002
        /*001a*/ 	.short	0x0064
        /*001c*/ 	.short	0x0082
	.zero		2


//--------------------- .nv.info                  --------------------------
	.section	.nv.info,"",@"SHT_CUDA_INFO"
	.align	4


	//----- nvinfo : EIATTR_REGCOUNT
	.align		4
        /*0000*/ 	.byte	0x04, 0x2f
        /*0002*/ 	.short	(.L_1 - .L_0)
	.align		4
.L_0:
        /*0004*/ 	.word	index@(_Z19align_sequences_gpuPcS_PjS0_S0_PsS1_S1_S1_S1_S1_)
        /*0008*/ 	.word	0x00000028


	//----- nvinfo : EIATTR_FRAME_SIZE
	.align		4
.L_1:
        /*000c*/ 	.byte	0x04, 0x11
        /*000e*/ 	.short	(.L_3 - .L_2)
	.align		4
.L_2:
        /*0010*/ 	.word	index@($_Z19align_sequences_gpuPcS_PjS0_S0_PsS1_S1_S1_S1_S1_$_Z9traceBackssPsS_PKcS1_S_S_j)
        /*0014*/ 	.word	0x00000000


	//----- nvinfo : EIATTR_FRAME_SIZE
	.align		4
.L_3:
        /*0018*/ 	.byte	0x04, 0x11
        /*001a*/ 	.short	(.L_5 - .L_4)
	.align		4
.L_4:
        /*001c*/ 	.word	index@(_Z19align_sequences_gpuPcS_PjS0_S0_PsS1_S1_S1_S1_S1_)
        /*0020*/ 	.word	0x00000000


	//----- nvinfo : EIATTR_MIN_STACK_SIZE
	.align		4
.L_5:
        /*0024*/ 	.byte	0x04, 0x12
        /*0026*/ 	.short	(.L_7 - .L_6)
	.align		4
.L_6:
        /*0028*/ 	.word	index@(_Z19align_sequences_gpuPcS_PjS0_S0_PsS1_S1_S1_S1_S1_)
        /*002c*/ 	.word	0x00000000
.L_7:


//--------------------- .nv.compat                --------------------------
	.section	.nv.compat,"",@"SHT_CUDA_COMPAT_INFO"
	.align	4
        /*0000*/ 	.byte	0x02, 0x09, 0x00, 0x00, 0x02, 0x02, 0x01, 0x00, 0x02, 0x05, 0x05, 0x00, 0x03, 0x07, 0x01, 0x01
        /*0010*/ 	.byte	0x02, 0x03, 0x00, 0x00, 0x02, 0x06, 0x01, 0x00, 0x04, 0x0b, 0x08, 0x00, 0x01, 0x00, 0x00, 0x00
        /*0020*/ 	.byte	0x00, 0x00, 0x00, 0x00


//--------------------- .nv.info._Z19align_sequences_gpuPcS_PjS0_S0_PsS1_S1_S1_S1_S1_ --------------------------
	.section	.nv.info._Z19align_sequences_gpuPcS_PjS0_S0_PsS1_S1_S1_S1_S1_,"",@"SHT_CUDA_INFO"
	.sectionflags	@""
	.align	4


	//----- nvinfo : EIATTR_CUDA_API_VERSION
	.align		4
        /*0000*/ 	.byte	0x04, 0x37
        /*0002*/ 	.short	(.L_9 - .L_8)
.L_8:
        /*0004*/ 	.word	0x00000082


	//----- nvinfo : EIATTR_KPARAM_INFO
	.align		4
.L_9:
        /*0008*/ 	.byte	0x04, 0x17
        /*000a*/ 	.short	(.L_11 - .L_10)
.L_10:
        /*000c*/ 	.word	0x00000000
        /*0010*/ 	.short	0x000a
        /*0012*/ 	.short	0x0050
        /*0014*/ 	.byte	0x00, 0xf5, 0x21, 0x00


	//----- nvinfo : EIATTR_KPARAM_INFO
	.align		4
.L_11:
        /*0018*/ 	.byte	0x04, 0x17
        /*001a*/ 	.short	(.L_13 - .L_12)
.L_12:
        /*001c*/ 	.word	0x00000000
        /*0020*/ 	.short	0x0009
        /*0022*/ 	.short	0x0048
        /*0024*/ 	.byte	0x00, 0xf5, 0x21, 0x00


	//----- nvinfo : EIATTR_KPARAM_INFO
	.align		4
.L_13:
        /*0028*/ 	.byte	0x04, 0x17
        /*002a*/ 	.short	(.L_15 - .L_14)
.L_14:
        /*002c*/ 	.word	0x00000000
        /*0030*/ 	.short	0x0008
        /*0032*/ 	.short	0x0040
        /*0034*/ 	.byte	0x00, 0xf5, 0x21, 0x00


	//----- nvinfo : EIATTR_KPARAM_INFO
	.align		4
.L_15:
        /*0038*/ 	.byte	0x04, 0x17
        /*003a*/ 	.short	(.L_17 - .L_16)
.L_16:
        /*003c*/ 	.word	0x00000000
        /*0040*/ 	.short	0x0007
        /*0042*/ 	.short	0x0038
        /*0044*/ 	.byte	0x00, 0xf5, 0x21, 0x00


	//----- nvinfo : EIATTR_KPARAM_INFO
	.align		4
.L_17:
        /*0048*/ 	.byte	0x04, 0x17
        /*004a*/ 	.short	(.L_19 - .L_18)
.L_18:
        /*004c*/ 	.word	0x00000000
        /*0050*/ 	.short	0x0006
        /*0052*/ 	.short	0x0030
        /*0054*/ 	.byte	0x00, 0xf5, 0x21, 0x00


	//----- nvinfo : EIATTR_KPARAM_INFO
	.align		4
.L_19:
        /*0058*/ 	.byte	0x04, 0x17
        /*005a*/ 	.short	(.L_21 - .L_20)
.L_20:
        /*005c*/ 	.word	0x00000000
        /*0060*/ 	.short	0x0005
        /*0062*/ 	.short	0x0028
        /*0064*/ 	.byte	0x00, 0xf5, 0x21, 0x00


	//----- nvinfo : EIATTR_KPARAM_INFO
	.align		4
.L_21:
        /*0068*/ 	.byte	0x04, 0x17
        /*006a*/ 	.short	(.L_23 - .L_22)
.L_22:
        /*006c*/ 	.word	0x00000000
        /*0070*/ 	.short	0x0004
        /*0072*/ 	.short	0x0020
        /*0074*/ 	.byte	0x00, 0xf5, 0x21, 0x00


	//----- nvinfo : EIATTR_KPARAM_INFO
	.align		4
.L_23:
        /*0078*/ 	.byte	0x04, 0x17
        /*007a*/ 	.short	(.L_25 - .L_24)
.L_24:
        /*007c*/ 	.word	0x00000000
        /*0080*/ 	.short	0x0003
        /*0082*/ 	.short	0x0018
        /*0084*/ 	.byte	0x00, 0xf5, 0x21, 0x00


	//----- nvinfo : EIATTR_KPARAM_INFO
	.align		4
.L_25:
        /*0088*/ 	.byte	0x04, 0x17
        /*008a*/ 	.short	(.L_27 - .L_26)
.L_26:
        /*008c*/ 	.word	0x00000000
        /*0090*/ 	.short	0x0002
        /*0092*/ 	.short	0x0010
        /*0094*/ 	.byte	0x00, 0xf5, 0x21, 0x00


	//----- nvinfo : EIATTR_KPARAM_INFO
	.align		4
.L_27:
        /*0098*/ 	.byte	0x04, 0x17
        /*009a*/ 	.short	(.L_29 - .L_28)
.L_28:
        /*009c*/ 	.word	0x00000000
        /*00a0*/ 	.short	0x0001
        /*00a2*/ 	.short	0x0008
        /*00a4*/ 	.byte	0x00, 0xf5, 0x21, 0x00


	//----- nvinfo : EIATTR_KPARAM_INFO
	.align		4
.L_29:
        /*00a8*/ 	.byte	0x04, 0x17
        /*00aa*/ 	.short	(.L_31 - .L_30)
.L_30:
        /*00ac*/ 	.word	0x00000000
        /*00b0*/ 	.short	0x0000
        /*00b2*/ 	.short	0x0000
        /*00b4*/ 	.byte	0x00, 0xf5, 0x21, 0x00


	//----- nvinfo : EIATTR_SPARSE_MMA_MASK
	.align		4
.L_31:
        /*00b8*/ 	.byte	0x03, 0x50
        /*00ba*/ 	.short	0x0000


	//----- nvinfo : EIATTR_MAXREG_COUNT
	.align		4
        /*00bc*/ 	.byte	0x03, 0x1b
        /*00be*/ 	.short	0x00ff


	//----- nvinfo : EIATTR_NUM_BARRIERS
	.align		4
        /*00c0*/ 	.byte	0x02, 0x4c
        /*00c2*/ 	.byte	0x01
	.zero		1


	//----- nvinfo : EIATTR_MERCURY_ISA_VERSION
	.align		4
        /*00c4*/ 	.byte	0x03, 0x5f
        /*00c6*/ 	.short	0x0101


	//----- nvinfo : EIATTR_COOP_GROUP_MASK_REGIDS
	.align		4
        /*00c8*/ 	.byte	0x04, 0x29
        /*00ca*/ 	.short	(.L_33 - .L_32)


	//   ....[0]....
.L_32:
        /*00cc*/ 	.word	0xffffffff


	//   ....[1]....
        /*00d0*/ 	.word	0x05000002


	//   ....[2]....
        /*00d4*/ 	.word	0x05000002


	//   ....[3]....
        /*00d8*/ 	.word	0x05000002


	//   ....[4]....
        /*00dc*/ 	.word	0x05000002


	//   ....[5]....
        /*00e0*/ 	.word	0x05000002


	//   ....[6]....
        /*00e4*/ 	.word	0x05000002


	//   ....[7]....
        /*00e8*/ 	.word	0x05000002


	//   ....[8]....
        /*00ec*/ 	.word	0x05000002


	//   ....[9]....
        /*00f0*/ 	.word	0x05000002


	//   ....[10]....
        /*00f4*/ 	.word	0x05000002


	//   ....[11]....
        /*00f8*/ 	.word	0x05000002


	//   ....[12]....
        /*00fc*/ 	.word	0x05000002


	//   ....[13]....
        /*0100*/ 	.word	0x05000002


	//   ....[14]....
        /*0104*/ 	.word	0x05000002


	//   ....[15]....
        /*0108*/ 	.word	0x05000002


	//   ....[16]....
        /*010c*/ 	.word	0xffffffff


	//   ....[17]....
        /*0110*/ 	.word	0x05000000


	//   ....[18]....
        /*0114*/ 	.word	0x05000000


	//   ....[19]....
        /*0118*/ 	.word	0x05000000


	//   ....[20]....
        /*011c*/ 	.word	0x05000000


	//   ....[21]....
        /*0120*/ 	.word	0x05000000


	//   ....[22]....
        /*0124*/ 	.word	0x05000000


	//   ....[23]....
        /*0128*/ 	.word	0x05000000


	//   ....[24]....
        /*012c*/ 	.word	0x05000000


	//   ....[25]....
        /*0130*/ 	.word	0x05000000


	//   ....[26]....
        /*0134*/ 	.word	0x05000000


	//   ....[27]....
        /*0138*/ 	.word	0x05000000


	//   ....[28]....
        /*013c*/ 	.word	0x05000000


	//   ....[29]....
        /*0140*/ 	.word	0x05000000


	//   ....[30]....
        /*0144*/ 	.word	0x05000000


	//   ....[31]....
        /*0148*/ 	.word	0x05000000


	//----- nvinfo : EIATTR_COOP_GROUP_INSTR_OFFSETS
	.align		4
.L_33:
        /*014c*/ 	.byte	0x04, 0x28
        /*014e*/ 	.short	(.L_35 - .L_34)


	//   ....[0]....
.L_34:
        /*0150*/ 	.word	0x00002750


	//   ....[1]....
        /*0154*/ 	.word	0x00002760


	//   ....[2]....
        /*0158*/ 	.word	0x00002770


	//   ....[3]....
        /*015c*/ 	.word	0x00002780


	//   ....[4]....
        /*0160*/ 	.word	0x000027c0


	//   ....[5]....
        /*0164*/ 	.word	0x00002820


	//   ....[6]....
        /*0168*/ 	.word	0x00002830


	//   ....[7]....
        /*016c*/ 	.word	0x00002880


	//   ....[8]....
        /*0170*/ 	.word	0x000028e0


	//   ....[9]....
        /*0174*/ 	.word	0x00002930


	//   ....[10]....
        /*0178*/ 	.word	0x00002960


	//   ....[11]....
        /*017c*/ 	.word	0x000029c0


	//   ....[12]....
        /*0180*/ 	.word	0x00002a10


	//   ....[13]....
        /*0184*/ 	.word	0x00002a60


	//   ....[14]....
        /*0188*/ 	.word	0x00002ab0


	//   ....[15]....
        /*018c*/ 	.word	0x00002af0


	//   ....[16]....
        /*0190*/ 	.word	0x00002dd0


	//   ....[17]....
        /*0194*/ 	.word	0x00002e00


	//   ....[18]....
        /*0198*/ 	.word	0x00002e20


	//   ....[19]....
        /*019c*/ 	.word	0x00002e30


	//   ....[20]....
        /*01a0*/ 	.word	0x00002e70


	//   ....[21]....
        /*01a4*/ 	.word	0x00002ed0


	//   ....[22]....
        /*01a8*/ 	.word	0x00002ee0


	//   ....[23]....
        /*01ac*/ 	.word	0x00002f30


	//   ....[24]....
        /*01b0*/ 	.word	0x00002fa0


	//   ....[25]....
        /*01b4*/ 	.word	0x00002fb0


	//   ....[26]....
        /*01b8*/ 	.word	0x00002ff0


	//   ....[27]....
        /*01bc*/ 	.word	0x00003050


	//   ....[28]....
        /*01c0*/ 	.word	0x00003060


	//   ....[29]....
        /*01c4*/ 	.word	0x000030b0


	//   ....[30]....
        /*01c8*/ 	.word	0x00003100


	//   ....[31]....
        /*01cc*/ 	.word	0x00003110


	//----- nvinfo : EIATTR_VRC_CTA_INIT_COUNT
	.align		4
.L_35:
        /*01d0*/ 	.byte	0x02, 0x4a
	.zero		1
	.zero		1


	//----- nvinfo : EIATTR_EXIT_INSTR_OFFSETS
	.align		4
        /*01d4*/ 	.byte	0x04, 0x1c
        /*01d6*/ 	.short	(.L_37 - .L_36)


	//   ....[0]....
.L_36:
        /*01d8*/ 	.word	0x00002db0


	//   ....[1]....
        /*01dc*/ 	.word	0x00003120


	//   ....[2]....
        /*01e0*/ 	.word	0x00003310


	//----- nvinfo : EIATTR_CRS_STACK_SIZE
	.align		4
.L_37:
        /*01e4*/ 	.byte	0x04, 0x1e
        /*01e6*/ 	.short	(.L_39 - .L_38)
.L_38:
        /*01e8*/ 	.word	0x00000000


	//----- nvinfo : EIATTR_CBANK_PARAM_SIZE
	.align		4
.L_39:
        /*01ec*/ 	.byte	0x03, 0x19
        /*01ee*/ 	.short	0x0058


	//----- nvinfo : EIATTR_PARAM_CBANK
	.align		4
        /*01f0*/ 	.byte	0x04, 0x0a
        /*01f2*/ 	.short	(.L_41 - .L_40)
	.align		4
.L_40:
        /*01f4*/ 	.word	index@(.nv.constant0._Z19align_sequences_gpuPcS_PjS0_S0_PsS1_S1_S1_S1_S1_)
        /*01f8*/ 	.short	0x0380
        /*01fa*/ 	.short	0x0058


	//----- nvinfo : EIATTR_SW_WAR
	.align		4
.L_41:
        /*01fc*/ 	.byte	0x04, 0x36
        /*01fe*/ 	.short	(.L_43 - .L_42)
.L_42:
        /*0200*/ 	.word	0x00000008
.L_43:


//--------------------- .nv.callgraph             --------------------------
	.section	.nv.callgraph,"",@"SHT_CUDA_CALLGRAPH"
	.align	4
	.sectionentsize	8
	.align		4
        /*0000*/ 	.word	0x00000000
	.align		4
        /*0004*/ 	.word	0xffffffff
	.align		4
        /*0008*/ 	.word	0x00000000
	.align		4
        /*000c*/ 	.word	0xfffffffe
	.align		4
        /*0010*/ 	.word	0x00000000
	.align		4
        /*0014*/ 	.word	0xfffffffd
	.align		4
        /*0018*/ 	.word	0x00000000
	.align		4
        /*001c*/ 	.word	0xfffffffc


//--------------------- .text._Z19align_sequences_gpuPcS_PjS0_S0_PsS1_S1_S1_S1_S1_ --------------------------
	.section	.text._Z19align_sequences_gpuPcS_PjS0_S0_PsS1_S1_S1_S1_S1_,"ax",@progbits
	.align	128
        .global         _Z19align_sequences_gpuPcS_PjS0_S0_PsS1_S1_S1_S1_S1_
        .type           _Z19align_sequences_gpuPcS_PjS0_S0_PsS1_S1_S1_S1_S1_,@function
        .size           _Z19align_sequences_gpuPcS_PjS0_S0_PsS1_S1_S1_S1_S1_,(.L_x_46 - _Z19align_sequences_gpuPcS_PjS0_S0_PsS1_S1_S1_S1_S1_)
        .other          _Z19align_sequences_gpuPcS_PjS0_S0_PsS1_S1_S1_S1_S1_,@"STO_CUDA_ENTRY STV_DEFAULT"
_Z19align_sequences_gpuPcS_PjS0_S0_PsS1_S1_S1_S1_S1_:
.text._Z19align_sequences_gpuPcS_PjS0_S0_PsS1_S1_S1_S1_S1_:
[----:B------:R-:W-:Y:S08]  /*0000*/  LDC R1, c[0x0][0x37c] ;  /* 0x0000df00ff017b82 */ /* 0x000ff00000000800 */
[----:B------:R-:W0:Y:S01]  /*0010*/  S2UR UR16, SR_CTAID.X ;  /* 0x00000000001079c3 */ /* 0x000e220000002500 */
[----:B------:R-:W1:Y:S01]  /*0020*/  LDCU.64 UR18, c[0x0][0x358] ;  /* 0x00006b00ff1277ac */ /* 0x000e620008000a00 */
[----:B------:R-:W2:Y:S01]  /*0030*/  LDCU.64 UR8, c[0x0][0x388] ;  /* 0x00007100ff0877ac */ /* 0x000ea20008000a00 */
[----:B------:R-:W3:Y:S01]  /*0040*/  LDCU.64 UR6, c[0x0][0x3b0] ;  /* 0x00007600ff0677ac */ /* 0x000ee20008000a00 */
[----:B------:R-:W4:Y:S01]  /*0050*/  LDCU.64 UR4, c[0x0][0x3a8] ;  /* 0x00007500ff0477ac */ /* 0x000f220008000a00 */
[----:B------:R-:W0:Y:S02]  /*0060*/  LDCU.64 UR10, c[0x0][0x380] ;  /* 0x00007000ff0a77ac */ /* 0x000e240008000a00 */
[----:B0-----:R-:W-:-:S13]  /*0070*/  ISETP.NE.AND P0, PT, RZ, UR16, PT ;  /* 0x00000010ff007c0c */ /* 0x001fda000bf05270 */
[----:B------:R-:W1:Y:S08]  /*0080*/  @!P0 LDC.64 R4, c[0x0][0x390] ;  /* 0x0000e400ff048b82 */ /* 0x000e700000000a00 */
[----:B------:R-:W0:Y:S01]  /*0090*/  @!P0 LDC.64 R14, c[0x0][0x398] ;  /* 0x0000e600ff0e8b82 */ /* 0x000e220000000a00 */
[----:B-1----:R1:W5:Y:S04]  /*00a0*/  @!P0 LDG.E R13, desc[UR18][R4.64] ;  /* 0x00000012040d8981 */ /* 0x002368000c1e1900 */
[----:B0-----:R1:W5:Y:S01]  /*00b0*/  @!P0 LDG.E R14, desc[UR18][R14.64] ;  /* 0x000000120e0e8981 */ /* 0x001362000c1e1900 */
[----:B--2---:R-:W-:-:S02]  /*00c0*/  IMAD.U32 R17, RZ, RZ, UR8 ;  /* 0x00000008ff117e24 */ /* 0x004fc4000f8e00ff */
[----:B------:R-:W-:Y:S01]  /*00d0*/  IMAD.U32 R2, RZ, RZ, UR9 ;  /* 0x00000009ff027e24 */ /* 0x000fe2000f8e00ff */
[----:B---34-:R-:W-:Y:S06]  /*00e0*/  @!P0 BRA `(.L_x_0) ;  /* 0x00000000008c8947 */ /* 0x018fec0003800000 */
[----:B------:R-:W0:Y:S01]  /*00f0*/  LDCU.128 UR12, c[0x0][0x3a0] ;  /* 0x00007400ff0c77ac */ /* 0x000e220008000c00 */
[----:B------:R-:W2:Y:S01]  /*0100*/  LDCU.128 UR8, c[0x0][0x390] ;  /* 0x00007200ff0877ac */ /* 0x000ea20008000c00 */
[----:B------:R-:W-:Y:S01]  /*0110*/  UIADD3 UR6, UPT, UPT, UR16, -0x1, URZ ;  /* 0xffffffff10067890 */ /* 0x000fe2000fffe0ff */
[----:B------:R-:W3:Y:S03]  /*0120*/  LDCU.128 UR20, c[0x0][0x380] ;  /* 0x00007000ff1477ac */ /* 0x000ee60008000c00 */
[----:B0-----:R-:W-:Y:S02]  /*0130*/  UIMAD.WIDE.U32 UR4, UR6, 0x4, UR12 ;  /* 0x00000004060478a5 */ /* 0x001fe4000f8e000c */
[----:B--2---:R-:W-:Y:S02]  /*0140*/  UIMAD.WIDE.U32 UR12, UR6, 0x4, UR8 ;  /* 0x00000004060c78a5 */ /* 0x004fe4000f8e0008 */
[----:B------:R-:W-:-:S02]  /*0150*/  UIMAD.WIDE.U32 UR6, UR6, 0x4, UR10 ;  /* 0x00000004060678a5 */ /* 0x000fc4000f8e000a */
[----:B------:R-:W-:Y:S02]  /*0160*/  IMAD.U32 R10, RZ, RZ, UR4 ;  /* 0x00000004ff0a7e24 */ /* 0x000fe4000f8e00ff */
[----:B------:R-:W-:Y:S02]  /*0170*/  IMAD.U32 R11, RZ, RZ, UR5 ;  /* 0x00000005ff0b7e24 */ /* 0x000fe4000f8e00ff */
[----:B-1----:R-:W-:Y:S02]  /*0180*/  IMAD.U32 R5, RZ, RZ, UR13 ;  /* 0x0000000dff057e24 */ /* 0x002fe4000f8e00ff */
[----:B------:R-:W-:Y:S01]  /*0190*/  IMAD.U32 R4, RZ, RZ, UR12 ;  /* 0x0000000cff047e24 */ /* 0x000fe2000f8e00ff */
[----:B------:R-:W-:Y:S01]  /*01a0*/  UIMAD.WIDE.U32 UR4, UR16, 0x4, UR8 ;  /* 0x00000004100478a5 */ /* 0x000fe2000f8e0008 */
[----:B------:R-:W-:Y:S01]  /*01b0*/  IMAD.U32 R8, RZ, RZ, UR6 ;  /* 0x00000006ff087e24 */ /* 0x000fe2000f8e00ff */
[----:B------:R-:W2:Y:S01]  /*01c0*/  LDG.E R10, desc[UR18][R10.64] ;  /* 0x000000120a0a7981 */ /* 0x000ea2000c1e1900 */
[----:B------:R-:W-:Y:S01]  /*01d0*/  IMAD.U32 R9, RZ, RZ, UR7 ;  /* 0x00000007ff097e24 */ /* 0x000fe2000f8e00ff */
[----:B------:R-:W-:-:S02]  /*01e0*/  UIMAD.WIDE.U32 UR6, UR16, 0x4, UR10 ;  /* 0x00000004100678a5 */ /* 0x000fc4000f8e000a */
[----:B------:R-:W4:Y:S01]  /*01f0*/  LDG.E R5, desc[UR18][R4.64] ;  /* 0x0000001204057981 */ /* 0x000f22000c1e1900 */
[----:B------:R-:W-:Y:S02]  /*0200*/  IMAD.U32 R2, RZ, RZ, UR4 ;  /* 0x00000004ff027e24 */ /* 0x000fe4000f8e00ff */
[----:B------:R-:W-:Y:S01]  /*0210*/  IMAD.U32 R3, RZ, RZ, UR5 ;  /* 0x00000005ff037e24 */ /* 0x000fe2000f8e00ff */
[----:B------:R-:W3:Y:S01]  /*0220*/  LDG.E R9, desc[UR18][R8.64] ;  /* 0x0000001208097981 */ /* 0x000ee2000c1e1900 */
[----:B------:R-:W-:Y:S02]  /*0230*/  IMAD.U32 R6, RZ, RZ, UR6 ;  /* 0x00000006ff067e24 */ /* 0x000fe4000f8e00ff */
[----:B------:R-:W-:Y:S01]  /*0240*/  IMAD.U32 R7, RZ, RZ, UR7 ;  /* 0x00000007ff077e24 */ /* 0x000fe2000f8e00ff */
[----:B------:R-:W3:Y:S01]  /*0250*/  LDG.E R2, desc[UR18][R2.64] ;  /* 0x0000001202027981 */ /* 0x000ee2000c1e1900 */
[----:B------:R-:W0:Y:S03]  /*0260*/  LDCU.64 UR6, c[0x0][0x3b0] ;  /* 0x00007600ff0677ac */ /* 0x000e260008000a00 */
[----:B------:R-:W3:Y:S01]  /*0270*/  LDG.E R6, desc[UR18][R6.64] ;  /* 0x0000001206067981 */ /* 0x000ee2000c1e1900 */
[----:B--2---:R-:W-:-:S02]  /*0280*/  R2UR UR8, R10 ;  /* 0x000000000a0872ca */ /* 0x004fc400000e0000 */
[----:B----4-:R-:W-:Y:S02]  /*0290*/  R2UR UR10, R5 ;  /* 0x00000000050a72ca */ /* 0x010fe400000e0000 */
[----:B---3--:R-:W-:Y:S01]  /*02a0*/  IADD3 R17, P0, PT, R9, UR22, RZ ;  /* 0x0000001609117c10 */ /* 0x008fe2000ff1e0ff */
[----:B-----5:R-:W-:-:S08]  /*02b0*/  IMAD.IADD R13, R2, 0x1, -R5 ;  /* 0x00000001020d7824 */ /* 0x020fd000078e0a05 */
[----:B------:R-:W-:Y:S01]  /*02c0*/  UIMAD.WIDE.U32 UR4, UR8, 0x2, UR14 ;  /* 0x00000002080478a5 */ /* 0x000fe2000f8e000e */
[----:B------:R-:W-:Y:S01]  /*02d0*/  IMAD.X R2, RZ, RZ, UR23, P0 ;  /* 0x00000017ff027e24 */ /* 0x000fe200080e06ff */
[----:B0-----:R-:W-:Y:S01]  /*02e0*/  UIMAD.WIDE.U32 UR6, UR8, 0x2, UR6 ;  /* 0x00000002080678a5 */ /* 0x001fe2000f8e0006 */
[----:B------:R-:W-:Y:S01]  /*02f0*/  IMAD.IADD R14, R6, 0x1, -R9 ;  /* 0x00000001060e7824 */ /* 0x000fe200078e0a09 */
[----:B------:R-:W-:-:S04]  /*0300*/  UIADD3 UR10, UP0, UPT, UR10, UR20, URZ ;  /* 0x000000140a0a7290 */ /* 0x000fc8000ff1e0ff */
[----:B------:R-:W-:-:S12]  /*0310*/  UIADD3.X UR11, UPT, UPT, URZ, UR21, URZ, UP0, !UPT ;  /* 0x00000015ff0b7290 */ /* 0x000fd800087fe4ff */
.L_x_0:
[C---:B-----5:R-:W-:Y:S01]  /*0320*/  ISETP.GE.U32.AND P0, PT, R14.reuse, 0x10, PT ;  /* 0x000000100e00780c */ /* 0x060fe20003f06070 */
[C---:B------:R-:W-:Y:S01]  /*0330*/  VIADD R11, R14.reuse, 0x1 ;  /* 0x000000010e0b7836 */ /* 0x040fe20000000000 */
[----:B------:R-:W-:-:S05]  /*0340*/  LOP3.LUT R9, R14, 0x1, RZ, 0xc0, !PT ;  /* 0x000000010e097812 */ /* 0x000fca00078ec0ff */
[----:B------:R-:W-:-:S06]  /*0350*/  IMAD R9, R14, 0x3, R9 ;  /* 0x000000030e097824 */ /* 0x000fcc00078e0209 */
[----:B------:R-:W-:Y:S05]  /*0360*/  @!P0 BRA `(.L_x_1) ;  /* 0x0000000000e08947 */ /* 0x000fea0003800000 */
[----:B------:R-:W0:Y:S01]  /*0370*/  S2UR UR9, SR_CgaCtaId ;  /* 0x00000000000979c3 */ /* 0x000e220000008800 */
[----:B-1----:R-:W-:Y:S01]  /*0380*/  SHF.R.U64 R15, R14, 0x4, RZ ;  /* 0x000000040e0f7819 */ /* 0x002fe200000012ff */
[----:B------:R-:W-:Y:S01]  /*0390*/  UMOV UR8, 0x400 ;  /* 0x0000040000087882 */ /* 0x000fe20000000000 */
[----:B------:R-:W-:Y:S01]  /*03a0*/  CS2R R6, SRZ ;  /* 0x0000000000067805 */ /* 0x000fe2000001ff00 */
[----:B------:R-:W-:Y:S01]  /*03b0*/  UIADD3 UR8, UPT, UPT, UR8, 0x100, URZ ;  /* 0x0000010008087890 */ /* 0x000fe2000fffe0ff */
[----:B------:R-:W-:-:S04]  /*03c0*/  ISETP.GT.U32.AND P0, PT, R15, RZ, PT ;  /* 0x000000ff0f00720c */ /* 0x000fc80003f04070 */
[----:B------:R-:W-:Y:S01]  /*03d0*/  ISETP.GT.U32.AND.EX P0, PT, RZ, RZ, PT, P0 ;  /* 0x000000ffff00720c */ /* 0x000fe20003f04100 */
[----:B0-----:R-:W-:-:S12]  /*03e0*/  ULEA UR8, UR9, UR8, 0x18 ;  /* 0x0000000809087291 */ /* 0x001fd8000f8ec0ff */
[----:B------:R-:W-:Y:S01]  /*03f0*/  @!P0 LEA R0, R6, UR8, 0x4 ;  /* 0x0000000806008c11 */ /* 0x000fe2000f8e20ff */
[----:B------:R-:W-:-:S04]  /*0400*/  @!P0 IMAD.MOV.U32 R6, RZ, RZ, 0x1 ;  /* 0x00000001ff068424 */ /* 0x000fc800078e00ff */
[----:B------:R0:W-:Y:S01]  /*0410*/  @!P0 STS.128 [R0], RZ ;  /* 0x000000ff00008388 */ /* 0x0001e20000000c00 */
[----:B------:R-:W-:Y:S02]  /*0420*/  IADD3 R3, P3, PT, -R6, R15, RZ ;  /* 0x0000000f06037210 */ /* 0x000fe40007f7e1ff */
[----:B------:R-:W-:Y:S02]  /*0430*/  ISETP.GT.U32.AND P1, PT, R15, R6, PT ;  /* 0x000000060f00720c */ /* 0x000fe40003f24070 */
[----:B------:R-:W-:Y:S01]  /*0440*/  ISETP.LE.U32.AND P2, PT, R3, 0x3, PT ;  /* 0x000000030300780c */ /* 0x000fe20003f43070 */
[----:B------:R-:W-:Y:S01]  /*0450*/  IMAD.X R3, RZ, RZ, ~R7, P3 ;  /* 0x000000ffff037224 */ /* 0x000fe200018e0e07 */
[----:B------:R-:W-:-:S04]  /*0460*/  ISETP.GT.U32.AND.EX P1, PT, RZ, R7, PT, P1 ;  /* 0x00000007ff00720c */ /* 0x000fc80003f24110 */
[----:B------:R-:W-:-:S13]  /*0470*/  ISETP.LE.U32.OR.EX P1, PT, R3, RZ, !P1, P2 ;  /* 0x000000ff0300720c */ /* 0x000fda0004f23520 */
[----:B0-----:R-:W-:Y:S05]  /*0480*/  @P1 BRA `(.L_x_2) ;  /* 0x00000000004c1947 */ /* 0x001fea0003800000 */
[----:B------:R-:W-:Y:S02]  /*0490*/  IADD3 R19, P1, PT, R15, -0x3, RZ ;  /* 0xfffffffd0f137810 */ /* 0x000fe40007f3e0ff */
[----:B------:R-:W-:-:S03]  /*04a0*/  PLOP3.LUT P0, PT, PT, PT, PT, 0x8, 0x80 ;  /* 0x000000000080781c */ /* 0x000fc60003f0e170 */
[----:B------:R-:W-:-:S10]  /*04b0*/  IMAD.X R8, RZ, RZ, -0x1, P1 ;  /* 0xffffffffff087424 */ /* 0x000fd400008e06ff */
.L_x_3:
[C---:B------:R-:W-:Y:S01]  /*04c0*/  VIADD R3, R6.reuse, 0x1 ;  /* 0x0000000106037836 */ /* 0x040fe20000000000 */
[C---:B------:R-:W-:Y:S01]  /*04d0*/  LEA R0, R6.reuse, UR8, 0x4 ;  /* 0x0000000806007c11 */ /* 0x040fe2000f8e20ff */
[C---:B------:R-:W-:Y:S02]  /*04e0*/  VIADD R4, R6.reuse, 0x2 ;  /* 0x0000000206047836 */ /* 0x040fe40000000000 */
[----:B------:R-:W-:Y:S01]  /*04f0*/  VIADD R5, R6, 0x3 ;  /* 0x0000000306057836 */ /* 0x000fe20000000000 */
[----:B------:R-:W-:Y:S01]  /*0500*/  LEA R3, R3, UR8, 0x4 ;  /* 0x0000000803037c11 */ /* 0x000fe2000f8e20ff */
[----:B------:R0:W-:Y:S01]  /*0510*/  STS.128 [R0], RZ ;  /* 0x000000ff00007388 */ /* 0x0001e20000000c00 */
[----:B------:R-:W-:Y:S02]  /*0520*/  LEA R4, R4, UR8, 0x4 ;  /* 0x0000000804047c11 */ /* 0x000fe4000f8e20ff */
[----:B------:R-:W-:Y:S01]  /*0530*/  LEA R5, R5, UR8, 0x4 ;  /* 0x0000000805057c11 */ /* 0x000fe2000f8e20ff */
[----:B------:R0:W-:Y:S01]  /*0540*/  STS.128 [R3], RZ ;  /* 0x000000ff03007388 */ /* 0x0001e20000000c00 */
[----:B------:R-:W-:-:S03]  /*0550*/  IADD3 R6, P1, PT, R6, 0x4, RZ ;  /* 0x0000000406067810 */ /* 0x000fc60007f3e0ff */
[----:B------:R0:W-:Y:S02]  /*0560*/  STS.128 [R4], RZ ;  /* 0x000000ff04007388 */ /* 0x0001e40000000c00 */
[----:B------:R-:W-:Y:S01]  /*0570*/  IMAD.X R7, RZ, RZ, R7, P1 ;  /* 0x000000ffff077224 */ /* 0x000fe200008e0607 */
[----:B------:R-:W-:Y:S01]  /*0580*/  ISETP.GE.U32.AND P1, PT, R6, R19, PT ;  /* 0x000000130600720c */ /* 0x000fe20003f26070 */
[----:B------:R0:W-:Y:S03]  /*0590*/  STS.128 [R5], RZ ;  /* 0x000000ff05007388 */ /* 0x0001e60000000c00 */
[----:B------:R-:W-:-:S13]  /*05a0*/  ISETP.GE.U32.AND.EX P1, PT, R7, R8, PT, P1 ;  /* 0x000000080700720c */ /* 0x000fda0003f26110 */
[----:B0-----:R-:W-:Y:S05]  /*05b0*/  @!P1 BRA `(.L_x_3) ;  /* 0xfffffffc00c09947 */ /* 0x001fea000383ffff */
.L_x_2:
[----:B------:R-:W-:Y:S02]  /*05c0*/  IADD3 R0, P3, PT, -R6, R15, RZ ;  /* 0x0000000f06007210 */ /* 0x000fe40007f7e1ff */
[----:B------:R-:W-:Y:S02]  /*05d0*/  ISETP.GT.U32.AND P2, PT, R15, R6, PT ;  /* 0x000000060f00720c */ /* 0x000fe40003f44070 */
[----:B------:R-:W-:Y:S01]  /*05e0*/  ISETP.LE.U32.AND P1, PT, R0, 0x1, PT ;  /* 0x000000010000780c */ /* 0x000fe20003f23070 */
[----:B------:R-:W-:Y:S01]  /*05f0*/  IMAD.X R0, RZ, RZ, ~R7, P3 ;  /* 0x000000ffff007224 */ /* 0x000fe200018e0e07 */
[----:B------:R-:W-:-:S04]  /*0600*/  ISETP.GT.U32.AND.EX P2, PT, RZ, R7, PT, P2 ;  /* 0x00000007ff00720c */ /* 0x000fc80003f44120 */
[----:B------:R-:W-:-:S13]  /*0610*/  ISETP.LE.U32.OR.EX P1, PT, R0, RZ, !P2, P1 ;  /* 0x000000ff0000720c */ /* 0x000fda0005723510 */
[----:B------:R-:W-:Y:S05]  /*0620*/  @P1 BRA `(.L_x_4) ;  /* 0x0000000000201947 */ /* 0x000fea0003800000 */
[C---:B------:R-:W-:Y:S01]  /*0630*/  VIADD R0, R6.reuse, 0x1 ;  /* 0x0000000106007836 */ /* 0x040fe20000000000 */
[C---:B------:R-:W-:Y:S02]  /*0640*/  LEA R3, R6.reuse, UR8, 0x4 ;  /* 0x0000000806037c11 */ /* 0x040fe4000f8e20ff */
[----:B------:R-:W-:Y:S02]  /*0650*/  IADD3 R6, P1, PT, R6, 0x2, RZ ;  /* 0x0000000206067810 */ /* 0x000fe40007f3e0ff */
[----:B------:R-:W-:Y:S01]  /*0660*/  LEA R0, R0, UR8, 0x4 ;  /* 0x0000000800007c11 */ /* 0x000fe2000f8e20ff */
[----:B------:R0:W-:Y:S01]  /*0670*/  STS.128 [R3], RZ ;  /* 0x000000ff03007388 */ /* 0x0001e20000000c00 */
[----:B------:R-:W-:Y:S01]  /*0680*/  PLOP3.LUT P0, PT, PT, PT, PT, 0x8, 0x80 ;  /* 0x000000000080781c */ /* 0x000fe20003f0e170 */
[----:B------:R-:W-:Y:S02]  /*0690*/  IMAD.X R7, RZ, RZ, R7, P1 ;  /* 0x000000ffff077224 */ /* 0x000fe400008e0607 */
[----:B------:R0:W-:Y:S10]  /*06a0*/  STS.128 [R0], RZ ;  /* 0x000000ff00007388 */ /* 0x0001f40000000c00 */
.L_x_4:
[----:B------:R-:W-:-:S04]  /*06b0*/  ISETP.LT.U32.AND P1, PT, R6, R15, PT ;  /* 0x0000000f0600720c */ /* 0x000fc80003f21070 */
[----:B------:R-:W-:-:S13]  /*06c0*/  ISETP.LT.U32.OR.EX P0, PT, R7, RZ, P0, P1 ;  /* 0x000000ff0700720c */ /* 0x000fda0000701510 */
[----:B0-----:R-:W-:-:S05]  /*06d0*/  @P0 LEA R0, R6, UR8, 0x4 ;  /* 0x0000000806000c11 */ /* 0x001fca000f8e20ff */
[----:B------:R0:W-:Y:S02]  /*06e0*/  @P0 STS.128 [R0], RZ ;  /* 0x000000ff00000388 */ /* 0x0001e40000000c00 */
.L_x_1:
[----:B-1----:R-:W-:-:S04]  /*06f0*/  LOP3.LUT R15, R14, 0xf, RZ, 0xc0, !PT ;  /* 0x0000000f0e0f7812 */ /* 0x002fc800078ec0ff */
[----:B------:R-:W-:-:S04]  /*0700*/  ISETP.NE.U32.AND P0, PT, R15, RZ, PT ;  /* 0x000000ff0f00720c */ /* 0x000fc80003f05070 */
[----:B------:R-:W-:-:S13]  /*0710*/  ISETP.NE.AND.EX P0, PT, RZ, RZ, PT, P0 ;  /* 0x000000ffff00720c */ /* 0x000fda0003f05300 */
[----:B------:R-:W-:Y:S05]  /*0720*/  @!P0 BRA `(.L_x_5) ;  /* 0x0000000000e08947 */ /* 0x000fea0003800000 */
[----:B------:R-:W1:Y:S01]  /*0730*/  S2UR UR9, SR_CgaCtaId ;  /* 0x00000000000979c3 */ /* 0x000e620000008800 */
[----:B------:R-:W-:Y:S01]  /*0740*/  ISETP.GT.U32.AND P0, PT, R15, RZ, PT ;  /* 0x000000ff0f00720c */ /* 0x000fe20003f04070 */
[----:B------:R-:W-:Y:S01]  /*0750*/  UMOV UR8, 0x400 ;  /* 0x0000040000087882 */ /* 0x000fe20000000000 */
[----:B------:R-:W-:Y:S01]  /*0760*/  CS2R R6, SRZ ;  /* 0x0000000000067805 */ /* 0x000fe2000001ff00 */
[----:B------:R-:W-:Y:S01]  /*0770*/  UIADD3 UR8, UPT, UPT, UR8, 0x100, URZ ;  /* 0x0000010008087890 */ /* 0x000fe2000fffe0ff */
[----:B------:R-:W-:Y:S02]  /*0780*/  ISETP.GT.U32.AND.EX P0, PT, RZ, RZ, PT, P0 ;  /* 0x000000ffff00720c */ /* 0x000fe40003f04100 */
[----:B------:R-:W-:Y:S01]  /*0790*/  LOP3.LUT R19, R14, 0xfffffff0, RZ, 0xc0, !PT ;  /* 0xfffffff00e137812 */ /* 0x000fe200078ec0ff */
[----:B-1----:R-:W-:-:S10]  /*07a0*/  ULEA UR8, UR9, UR8, 0x18 ;  /* 0x0000000809087291 */ /* 0x002fd4000f8ec0ff */
[----:B0-----:R-:W-:Y:S01]  /*07b0*/  @!P0 IADD3 R0, PT, PT, R19, UR8, R6 ;  /* 0x0000000813008c10 */ /* 0x001fe2000fffe006 */
[----:B------:R-:W-:-:S04]  /*07c0*/  @!P0 IMAD.MOV.U32 R6, RZ, RZ, 0x1 ;  /* 0x00000001ff068424 */ /* 0x000fc800078e00ff */
[----:B------:R0:W-:Y:S01]  /*07d0*/  @!P0 STS.U8 [R0], RZ ;  /* 0x000000ff00008388 */ /* 0x0001e20000000000 */
        /* <DEDUP_REMOVED lines=10> */
.L_x_7:
[C---:B------:R-:W-:Y:S01]  /*0880*/  VIADD R3, R6.reuse, 0x1 ;  /* 0x0000000106037836 */ /* 0x040fe20000000000 */
[C---:B------:R-:W-:Y:S01]  /*0890*/  IADD3 R0, PT, PT, R19.reuse, UR8, R6 ;  /* 0x0000000813007c10 */ /* 0x040fe2000fffe006 */
[C---:B------:R-:W-:Y:S02]  /*08a0*/  VIADD R4, R6.reuse, 0x2 ;  /* 0x0000000206047836 */ /* 0x040fe40000000000 */
[C---:B------:R-:W-:Y:S01]  /*08b0*/  VIADD R5, R6.reuse, 0x3 ;  /* 0x0000000306057836 */ /* 0x040fe20000000000 */
[C---:B------:R-:W-:Y:S01]  /*08c0*/  IADD3 R3, PT, PT, R19.reuse, UR8, R3 ;  /* 0x0000000813037c10 */ /* 0x040fe2000fffe003 */
[----:B------:R0:W-:Y:S01]  /*08d0*/  STS.U8 [R0], RZ ;  /* 0x000000ff00007388 */ /* 0x0001e20000000000 */
[C---:B------:R-:W-:Y:S02]  /*08e0*/  IADD3 R4, PT, PT, R19.reuse, UR8, R4 ;  /* 0x0000000813047c10 */ /* 0x040fe4000fffe004 */
[----:B------:R-:W-:Y:S01]  /*08f0*/  IADD3 R5, PT, PT, R19, UR8, R5 ;  /* 0x0000000813057c10 */ /* 0x000fe2000fffe005 */
[----:B------:R0:W-:Y:S01]  /*0900*/  STS.U8 [R3], RZ ;  /* 0x000000ff03007388 */ /* 0x0001e20000000000 */
[----:B------:R-:W-:-:S03]  /*0910*/  IADD3 R6, P1, PT, R6, 0x4, RZ ;  /* 0x0000000406067810 */ /* 0x000fc60007f3e0ff */
[----:B------:R0:W-:Y:S02]  /*0920*/  STS.U8 [R4], RZ ;  /* 0x000000ff04007388 */ /* 0x0001e40000000000 */
[----:B------:R-:W-:Y:S01]  /*0930*/  IMAD.X R7, RZ, RZ, R7, P1 ;  /* 0x000000ffff077224 */ /* 0x000fe200008e0607 */
[----:B------:R-:W-:Y:S01]  /*0940*/  ISETP.GE.U32.AND P1, PT, R6, R21, PT ;  /* 0x000000150600720c */ /* 0x000fe20003f26070 */
[----:B------:R0:W-:Y:S03]  /*0950*/  STS.U8 [R5], RZ ;  /* 0x000000ff05007388 */ /* 0x0001e60000000000 */
[----:B------:R-:W-:-:S13]  /*0960*/  ISETP.GE.U32.AND.EX P1, PT, R7, R8, PT, P1 ;  /* 0x000000080700720c */ /* 0x000fda0003f26110 */
[----:B0-----:R-:W-:Y:S05]  /*0970*/  @!P1 BRA `(.L_x_7) ;  /* 0xfffffffc00c09947 */ /* 0x001fea000383ffff */
.L_x_6:
        /* <DEDUP_REMOVED lines=8> */
[C---:B------:R-:W-:Y:S02]  /*0a00*/  IADD3 R3, PT, PT, R19.reuse, UR8, R6 ;  /* 0x0000000813037c10 */ /* 0x040fe4000fffe006 */
[----:B------:R-:W-:Y:S02]  /*0a10*/  IADD3 R6, P1, PT, R6, 0x2, RZ ;  /* 0x0000000206067810 */ /* 0x000fe40007f3e0ff */
[----:B------:R-:W-:Y:S01]  /*0a20*/  IADD3 R0, PT, PT, R19, UR8, R0 ;  /* 0x0000000813007c10 */ /* 0x000fe2000fffe000 */
[----:B------:R0:W-:Y:S01]  /*0a30*/  STS.U8 [R3], RZ ;  /* 0x000000ff03007388 */ /* 0x0001e20000000000 */
[----:B------:R-:W-:Y:S01]  /*0a40*/  PLOP3.LUT P0, PT, PT, PT, PT, 0x8, 0x80 ;  /* 0x000000000080781c */ /* 0x000fe20003f0e170 */
[----:B------:R-:W-:Y:S02]  /*0a50*/  IMAD.X R7, RZ, RZ, R7, P1 ;  /* 0x000000ffff077224 */ /* 0x000fe400008e0607 */
[----:B------:R0:W-:Y:S10]  /*0a60*/  STS.U8 [R0], RZ ;  /* 0x000000ff00007388 */ /* 0x0001f40000000000 */
.L_x_8:
[----:B------:R-:W-:-:S04]  /*0a70*/  ISETP.LT.U32.AND P1, PT, R6, R15, PT ;  /* 0x0000000f0600720c */ /* 0x000fc80003f21070 */
[----:B------:R-:W-:-:S13]  /*0a80*/  ISETP.LT.U32.OR.EX P0, PT, R7, RZ, P0, P1 ;  /* 0x000000ff0700720c */ /* 0x000fda0000701510 */
[----:B0-----:R-:W-:-:S05]  /*0a90*/  @P0 IADD3 R0, PT, PT, R19, UR8, R6 ;  /* 0x0000000813000c10 */ /* 0x001fca000fffe006 */
[----:B------:R1:W-:Y:S02]  /*0aa0*/  @P0 STS.U8 [R0], RZ ;  /* 0x000000ff00000388 */ /* 0x0003e40000000000 */
.L_x_5:
[----:B------:R-:W2:Y:S01]  /*0ab0*/  S2R R3, SR_CgaCtaId ;  /* 0x0000000000037919 */ /* 0x000ea20000008800 */
[----:B01----:R-:W-:Y:S02]  /*0ac0*/  MOV R0, 0x400 ;  /* 0x0000040000007802 */ /* 0x003fe40000000f00 */
[----:B------:R-:W-:-:S03]  /*0ad0*/  ISETP.NE.AND P2, PT, R14, RZ, PT ;  /* 0x000000ff0e00720c */ /* 0x000fc60003f45270 */
[----:B------:R-:W-:-:S05]  /*0ae0*/  VIADD R0, R0, 0x100 ;  /* 0x0000010000007836 */ /* 0x000fca0000000000 */
[----:B--2---:R-:W-:-:S05]  /*0af0*/  LEA R0, R3, R0, 0x18 ;  /* 0x0000000003007211 */ /* 0x004fca00078ec0ff */
[----:B------:R-:W-:Y:S01]  /*0b00*/  IMAD.IADD R10, R0, 0x1, R14 ;  /* 0x00000001000a7824 */ /* 0x000fe200078e020e */
[----:B------:R-:W-:Y:S06]  /*0b10*/  @!P2 BRA `(.L_x_9) ;  /* 0x0000000000d0a947 */ /* 0x000fec0003800000 */
[----:B------:R-:W-:Y:S01]  /*0b20*/  ISETP.GT.U32.AND P0, PT, R14, RZ, PT ;  /* 0x000000ff0e00720c */ /* 0x000fe20003f04070 */
[----:B------:R-:W-:Y:S02]  /*0b30*/  IMAD.MOV.U32 R7, RZ, RZ, RZ ;  /* 0x000000ffff077224 */ /* 0x000fe400078e00ff */
[----:B------:R-:W-:Y:S01]  /*0b40*/  IMAD.MOV.U32 R8, RZ, RZ, RZ ;  /* 0x000000ffff087224 */ /* 0x000fe200078e00ff */
[----:B------:R-:W-:-:S13]  /*0b50*/  ISETP.GT.U32.AND.EX P0, PT, RZ, RZ, PT, P0 ;  /* 0x000000ffff00720c */ /* 0x000fda0003f04100 */
[----:B------:R-:W-:Y:S02]  /*0b60*/  @!P0 IMAD.IADD R3, R10, 0x1, R7 ;  /* 0x000000010a038824 */ /* 0x000fe400078e0207 */
[----:B------:R-:W-:-:S05]  /*0b70*/  @!P0 IMAD.MOV.U32 R7, RZ, RZ, 0x1 ;  /* 0x00000001ff078424 */ /* 0x000fca00078e00ff */
[CC--:B------:R-:W-:Y:S02]  /*0b80*/  IADD3 R4, P4, PT, R14.reuse, -R7.reuse, RZ ;  /* 0x800000070e047210 */ /* 0x0c0fe40007f9e0ff */
[----:B------:R-:W-:Y:S02]  /*0b90*/  ISETP.GT.U32.AND P1, PT, R14, R7, PT ;  /* 0x000000070e00720c */ /* 0x000fe40003f24070 */
[----:B------:R-:W-:Y:S01]  /*0ba0*/  ISETP.LE.U32.AND P3, PT, R4, 0x3, PT ;  /* 0x000000030400780c */ /* 0x000fe20003f63070 */
[----:B------:R-:W-:Y:S01]  /*0bb0*/  IMAD.MOV.U32 R4, RZ, RZ, 0x1 ;  /* 0x00000001ff047424 */ /* 0x000fe200078e00ff */
[----:B------:R-:W-:Y:S01]  /*0bc0*/  ISETP.GT.U32.AND.EX P1, PT, RZ, R8, PT, P1 ;  /* 0x00000008ff00720c */ /* 0x000fe20003f24110 */
[----:B------:R-:W-:-:S03]  /*0bd0*/  IMAD.X R5, RZ, RZ, ~R8, P4 ;  /* 0x000000ffff057224 */ /* 0x000fc600020e0e08 */
[----:B------:R0:W-:Y:S02]  /*0be0*/  @!P0 STS.U8 [R3], R4 ;  /* 0x0000000403008388 */ /* 0x0001e40000000000 */
[----:B------:R-:W-:-:S13]  /*0bf0*/  ISETP.LE.U32.OR.EX P1, PT, R5, RZ, !P1, P3 ;  /* 0x000000ff0500720c */ /* 0x000fda0004f23530 */
[----:B0-----:R-:W-:Y:S05]  /*0c00*/  @P1 BRA `(.L_x_10) ;  /* 0x0000000000441947 */ /* 0x001fea0003800000 */
[----:B------:R-:W-:Y:S01]  /*0c10*/  IADD3 R12, P1, PT, R14, -0x3, RZ ;  /* 0xfffffffd0e0c7810 */ /* 0x000fe20007f3e0ff */
[----:B------:R-:W-:Y:S01]  /*0c20*/  IMAD.MOV.U32 R16, RZ, RZ, 0x1 ;  /* 0x00000001ff107424 */ /* 0x000fe200078e00ff */
[----:B------:R-:W-:-:S03]  /*0c30*/  PLOP3.LUT P0, PT, PT, PT, PT, 0x8, 0x80 ;  /* 0x000000000080781c */ /* 0x000fc60003f0e170 */
[----:B------:R-:W-:-:S10]  /*0c40*/  IMAD.X R15, RZ, RZ, -0x1, P1 ;  /* 0xffffffffff0f7424 */ /* 0x000fd400008e06ff */
.L_x_11:
[C-C-:B------:R-:W-:Y:S01]  /*0c50*/  IMAD.IADD R3, R10.reuse, 0x1, R7.reuse ;  /* 0x000000010a037824 */ /* 0x140fe200078e0207 */
[C-C-:B------:R-:W-:Y:S02]  /*0c60*/  IADD3 R4, PT, PT, R10.reuse, 0x1, R7.reuse ;  /* 0x000000010a047810 */ /* 0x140fe40007ffe007 */
[C-C-:B------:R-:W-:Y:S02]  /*0c70*/  IADD3 R5, PT, PT, R10.reuse, 0x2, R7.reuse ;  /* 0x000000020a057810 */ /* 0x140fe40007ffe007 */
[----:B------:R-:W-:Y:S01]  /*0c80*/  IADD3 R6, PT, PT, R10, 0x3, R7 ;  /* 0x000000030a067810 */ /* 0x000fe20007ffe007 */
[----:B------:R0:W-:Y:S01]  /*0c90*/  STS.U8 [R3], R16 ;  /* 0x0000001003007388 */ /* 0x0001e20000000000 */
[----:B------:R-:W-:-:S03]  /*0ca0*/  IADD3 R7, P1, PT, R7, 0x4, RZ ;  /* 0x0000000407077810 */ /* 0x000fc60007f3e0ff */
[----:B------:R0:W-:Y:S02]  /*0cb0*/  STS.U8 [R4], R16 ;  /* 0x0000001004007388 */ /* 0x0001e40000000000 */
[----:B------:R-:W-:Y:S01]  /*0cc0*/  IMAD.X R8, RZ, RZ, R8, P1 ;  /* 0x000000ffff087224 */ /* 0x000fe200008e0608 */
[----:B------:R-:W-:Y:S01]  /*0cd0*/  ISETP.GE.U32.AND P1, PT, R7, R12, PT ;  /* 0x0000000c0700720c */ /* 0x000fe20003f26070 */
[----:B------:R0:W-:Y:S03]  /*0ce0*/  STS.U8 [R5], R16 ;  /* 0x0000001005007388 */ /* 0x0001e60000000000 */
[----:B------:R-:W-:Y:S01]  /*0cf0*/  ISETP.GE.U32.AND.EX P1, PT, R8, R15, PT, P1 ;  /* 0x0000000f0800720c */ /* 0x000fe20003f26110 */
[----:B------:R0:W-:-:S12]  /*0d00*/  STS.U8 [R6], R16 ;  /* 0x0000001006007388 */ /* 0x0001d80000000000 */
[----:B0-----:R-:W-:Y:S05]  /*0d10*/  @!P1 BRA `(.L_x_11) ;  /* 0xfffffffc00cc9947 */ /* 0x001fea000383ffff */
.L_x_10:
[CC--:B------:R-:W-:Y:S02]  /*0d20*/  IADD3 R3, P4, PT, R14.reuse, -R7.reuse, RZ ;  /* 0x800000070e037210 */ /* 0x0c0fe40007f9e0ff */
[----:B------:R-:W-:Y:S02]  /*0d30*/  ISETP.GT.U32.AND P3, PT, R14, R7, PT ;  /* 0x000000070e00720c */ /* 0x000fe40003f64070 */
[----:B------:R-:W-:Y:S01]  /*0d40*/  ISETP.LE.U32.AND P1, PT, R3, 0x1, PT ;  /* 0x000000010300780c */ /* 0x000fe20003f23070 */
[----:B------:R-:W-:Y:S01]  /*0d50*/  IMAD.X R3, RZ, RZ, ~R8, P4 ;  /* 0x000000ffff037224 */ /* 0x000fe200020e0e08 */
[----:B------:R-:W-:-:S04]  /*0d60*/  ISETP.GT.U32.AND.EX P3, PT, RZ, R8, PT, P3 ;  /* 0x00000008ff00720c */ /* 0x000fc80003f64130 */
[----:B------:R-:W-:-:S13]  /*0d70*/  ISETP.LE.U32.OR.EX P1, PT, R3, RZ, !P3, P1 ;  /* 0x000000ff0300720c */ /* 0x000fda0005f23510 */
[----:B------:R-:W-:Y:S05]  /*0d80*/  @P1 BRA `(.L_x_12) ;  /* 0x0000000000201947 */ /* 0x000fea0003800000 */
[----:B------:R-:W-:Y:S01]  /*0d90*/  IMAD.MOV.U32 R5, RZ, RZ, 0x1 ;  /* 0x00000001ff057424 */ /* 0x000fe200078e00ff */
[C-C-:B------:R-:W-:Y:S01]  /*0da0*/  IADD3 R3, PT, PT, R10.reuse, 0x1, R7.reuse ;  /* 0x000000010a037810 */ /* 0x140fe20007ffe007 */
[----:B------:R-:W-:Y:S01]  /*0db0*/  IMAD.IADD R4, R10, 0x1, R7 ;  /* 0x000000010a047824 */ /* 0x000fe200078e0207 */
[----:B------:R-:W-:Y:S02]  /*0dc0*/  IADD3 R7, P1, PT, R7, 0x2, RZ ;  /* 0x0000000207077810 */ /* 0x000fe40007f3e0ff */
[----:B------:R-:W-:Y:S02]  /*0dd0*/  PLOP3.LUT P0, PT, PT, PT, PT, 0x8, 0x80 ;  /* 0x000000000080781c */ /* 0x000fe40003f0e170 */
[----:B------:R0:W-:Y:S01]  /*0de0*/  STS.U8 [R4], R5 ;  /* 0x0000000504007388 */ /* 0x0001e20000000000 */
[----:B------:R-:W-:-:S03]  /*0df0*/  IMAD.X R8, RZ, RZ, R8, P1 ;  /* 0x000000ffff087224 */ /* 0x000fc600008e0608 */
[----:B------:R0:W-:Y:S07]  /*0e00*/  STS.U8 [R3], R5 ;  /* 0x0000000503007388 */ /* 0x0001ee0000000000 */
.L_x_12:
[----:B------:R-:W-:Y:S01]  /*0e10*/  ISETP.LT.U32.AND P1, PT, R7, R14, PT ;  /* 0x0000000e0700720c */ /* 0x000fe20003f21070 */
[----:B0-----:R-:W-:-:S03]  /*0e20*/  IMAD.MOV.U32 R4, RZ, RZ, 0x1 ;  /* 0x00000001ff047424 */ /* 0x001fc600078e00ff */
[----:B------:R-:W-:-:S13]  /*0e30*/  ISETP.LT.U32.OR.EX P0, PT, R8, RZ, P0, P1 ;  /* 0x000000ff0800720c */ /* 0x000fda0000701510 */
[----:B------:R-:W-:-:S05]  /*0e40*/  @P0 IMAD.IADD R3, R10, 0x1, R7 ;  /* 0x000000010a030824 */ /* 0x000fca00078e0207 */
[----:B------:R0:W-:Y:S02]  /*0e50*/  @P0 STS.U8 [R3], R4 ;  /* 0x0000000403000388 */ /* 0x0001e40000000000 */
.L_x_9:
[----:B------:R-:W1:Y:S01]  /*0e60*/  S2R R12, SR_TID.X ;  /* 0x00000000000c7919 */ /* 0x000e620000002100 */
[----:B------:R-:W-:Y:S01]  /*0e70*/  IMAD.IADD R10, R10, 0x1, R14 ;  /* 0x000000010a0a7824 */ /* 0x000fe200078e020e */
[----:B------:R-:W-:Y:S06]  /*0e80*/  @!P2 BRA `(.L_x_13) ;  /* 0x0000000000c0a947 */ /* 0x000fec0003800000 */
[----:B------:R-:W-:Y:S01]  /*0e90*/  ISETP.GT.U32.AND P0, PT, R14, RZ, PT ;  /* 0x000000ff0e00720c */ /* 0x000fe20003f04070 */
[----:B------:R-:W-:Y:S02]  /*0ea0*/  IMAD.MOV.U32 R7, RZ, RZ, RZ ;  /* 0x000000ffff077224 */ /* 0x000fe400078e00ff */
[----:B------:R-:W-:Y:S01]  /*0eb0*/  IMAD.MOV.U32 R8, RZ, RZ, RZ ;  /* 0x000000ffff087224 */ /* 0x000fe200078e00ff */
[----:B------:R-:W-:-:S13]  /*0ec0*/  ISETP.GT.U32.AND.EX P0, PT, RZ, RZ, PT, P0 ;  /* 0x000000ffff00720c */ /* 0x000fda0003f04100 */
[----:B0-----:R-:W-:Y:S02]  /*0ed0*/  @!P0 IMAD.IADD R3, R10, 0x1, R7 ;  /* 0x000000010a038824 */ /* 0x001fe400078e0207 */
[----:B------:R-:W-:-:S03]  /*0ee0*/  @!P0 IMAD.MOV.U32 R7, RZ, RZ, 0x1 ;  /* 0x00000001ff078424 */ /* 0x000fc600078e00ff */
[----:B------:R0:W-:Y:S02]  /*0ef0*/  @!P0 STS.U8 [R3], RZ ;  /* 0x000000ff03008388 */ /* 0x0001e40000000000 */
[CC--:B------:R-:W-:Y:S02]  /*0f00*/  IADD3 R4, P3, PT, R14.reuse, -R7.reuse, RZ ;  /* 0x800000070e047210 */ /* 0x0c0fe40007f7e0ff */
        /* <DEDUP_REMOVED lines=9> */
.L_x_15:
[C-C-:B------:R-:W-:Y:S01]  /*0fa0*/  IMAD.IADD R3, R10.reuse, 0x1, R7.reuse ;  /* 0x000000010a037824 */ /* 0x140fe200078e0207 */
[C-C-:B------:R-:W-:Y:S02]  /*0fb0*/  IADD3 R4, PT, PT, R10.reuse, 0x1, R7.reuse ;  /* 0x000000010a047810 */ /* 0x140fe40007ffe007 */
[C-C-:B------:R-:W-:Y:S02]  /*0fc0*/  IADD3 R5, PT, PT, R10.reuse, 0x2, R7.reuse ;  /* 0x000000020a057810 */ /* 0x140fe40007ffe007 */
[----:B------:R-:W-:Y:S01]  /*0fd0*/  IADD3 R6, PT, PT, R10, 0x3, R7 ;  /* 0x000000030a067810 */ /* 0x000fe20007ffe007 */
[----:B------:R0:W-:Y:S01]  /*0fe0*/  STS.U8 [R3], RZ ;  /* 0x000000ff03007388 */ /* 0x0001e20000000000 */
[----:B------:R-:W-:-:S03]  /*0ff0*/  IADD3 R7, P1, PT, R7, 0x4, RZ ;  /* 0x0000000407077810 */ /* 0x000fc60007f3e0ff */
[----:B------:R0:W-:Y:S02]  /*1000*/  STS.U8 [R4], RZ ;  /* 0x000000ff04007388 */ /* 0x0001e40000000000 */
[----:B------:R-:W-:Y:S01]  /*1010*/  IMAD.X R8, RZ, RZ, R8, P1 ;  /* 0x000000ffff087224 */ /* 0x000fe200008e0608 */
[----:B------:R-:W-:Y:S01]  /*1020*/  ISETP.GE.U32.AND P1, PT, R7, R16, PT ;  /* 0x000000100700720c */ /* 0x000fe20003f26070 */
[----:B------:R0:W-:Y:S03]  /*1030*/  STS.U8 [R5], RZ ;  /* 0x000000ff05007388 */ /* 0x0001e60000000000 */
[----:B------:R-:W-:Y:S01]  /*1040*/  ISETP.GE.U32.AND.EX P1, PT, R8, R15, PT, P1 ;  /* 0x0000000f0800720c */ /* 0x000fe20003f26110 */
[----:B------:R0:W-:-:S12]  /*1050*/  STS.U8 [R6], RZ ;  /* 0x000000ff06007388 */ /* 0x0001d80000000000 */
[----:B0-----:R-:W-:Y:S05]  /*1060*/  @!P1 BRA `(.L_x_15) ;  /* 0xfffffffc00cc9947 */ /* 0x001fea000383ffff */
.L_x_14:
[CC--:B------:R-:W-:Y:S02]  /*1070*/  IADD3 R3, P3, PT, R14.reuse, -R7.reuse, RZ ;  /* 0x800000070e037210 */ /* 0x0c0fe40007f7e0ff */
[----:B------:R-:W-:Y:S02]  /*1080*/  ISETP.GT.U32.AND P2, PT, R14, R7, PT ;  /* 0x000000070e00720c */ /* 0x000fe40003f44070 */
[----:B------:R-:W-:Y:S01]  /*1090*/  ISETP.LE.U32.AND P1, PT, R3, 0x1, PT ;  /* 0x000000010300780c */ /* 0x000fe20003f23070 */
[----:B------:R-:W-:Y:S01]  /*10a0*/  IMAD.X R3, RZ, RZ, ~R8, P3 ;  /* 0x000000ffff037224 */ /* 0x000fe200018e0e08 */
[----:B------:R-:W-:-:S04]  /*10b0*/  ISETP.GT.U32.AND.EX P2, PT, RZ, R8, PT, P2 ;  /* 0x00000008ff00720c */ /* 0x000fc80003f44120 */
[----:B------:R-:W-:-:S13]  /*10c0*/  ISETP.LE.U32.OR.EX P1, PT, R3, RZ, !P2, P1 ;  /* 0x000000ff0300720c */ /* 0x000fda0005723510 */
[----:B------:R-:W-:Y:S05]  /*10d0*/  @P1 BRA `(.L_x_16) ;  /* 0x00000000001c1947 */ /* 0x000fea0003800000 */
[C-C-:B------:R-:W-:Y:S01]  /*10e0*/  IMAD.IADD R4, R10.reuse, 0x1, R7.reuse ;  /* 0x000000010a047824 */ /* 0x140fe200078e0207 */
[----:B------:R-:W-:Y:S02]  /*10f0*/  IADD3 R3, PT, PT, R10, 0x1, R7 ;  /* 0x000000010a037810 */ /* 0x000fe40007ffe007 */
[----:B------:R-:W-:Y:S02]  /*1100*/  IADD3 R7, P1, PT, R7, 0x2, RZ ;  /* 0x0000000207077810 */ /* 0x000fe40007f3e0ff */
[----:B------:R0:W-:Y:S01]  /*1110*/  STS.U8 [R4], RZ ;  /* 0x000000ff04007388 */ /* 0x0001e20000000000 */
[----:B------:R-:W-:Y:S02]  /*1120*/  PLOP3.LUT P0, PT, PT, PT, PT, 0x8, 0x80 ;  /* 0x000000000080781c */ /* 0x000fe40003f0e170 */
[----:B------:R-:W-:Y:S01]  /*1130*/  IMAD.X R8, RZ, RZ, R8, P1 ;  /* 0x000000ffff087224 */ /* 0x000fe200008e0608 */
[----:B------:R0:W-:Y:S10]  /*1140*/  STS.U8 [R3], RZ ;  /* 0x000000ff03007388 */ /* 0x0001f40000000000 */
.L_x_16:
[----:B------:R-:W-:-:S04]  /*1150*/  ISETP.LT.U32.AND P1, PT, R7, R14, PT ;  /* 0x0000000e0700720c */ /* 0x000fc80003f21070 */
[----:B------:R-:W-:-:S13]  /*1160*/  ISETP.LT.U32.OR.EX P0, PT, R8, RZ, P0, P1 ;  /* 0x000000ff0800720c */ /* 0x000fda0000701510 */
[----:B0-----:R-:W-:-:S05]  /*1170*/  @P0 IMAD.IADD R3, R10, 0x1, R7 ;  /* 0x000000010a030824 */ /* 0x001fca00078e0207 */
[----:B------:R2:W-:Y:S02]  /*1180*/  @P0 STS.U8 [R3], RZ ;  /* 0x000000ff03000388 */ /* 0x0005e40000000000 */
.L_x_13:
[----:B-1----:R-:W-:Y:S01]  /*1190*/  ISETP.NE.AND P0, PT, R12, RZ, PT ;  /* 0x000000ff0c00720c */ /* 0x002fe20003f05270 */
[----:B------:R-:W-:Y:S01]  /*11a0*/  BSSY.RECONVERGENT B0, `(.L_x_17) ;  /* 0x0000038000007945 */ /* 0x000fe20003800200 */
[----:B------:R-:W-:-:S11]  /*11b0*/  IMAD.IADD R9, R9, 0x1, R0 ;  /* 0x0000000109097824 */ /* 0x000fd600078e0200 */
[----:B------:R-:W-:Y:S05]  /*11c0*/  @P0 BRA `(.L_x_18) ;  /* 0x0000000000d40947 */ /* 0x000fea0003800000 */
[----:B0-2---:R-:W-:-:S04]  /*11d0*/  IMAD.MOV.U32 R3, RZ, RZ, 0x9 ;  /* 0x00000009ff037424 */ /* 0x005fc800078e00ff */
[----:B------:R-:W-:-:S05]  /*11e0*/  IMAD R3, R14, R3, 0x9 ;  /* 0x000000090e037424 */ /* 0x000fca00078e0203 */
[----:B------:R-:W-:-:S13]  /*11f0*/  ISETP.NE.AND P0, PT, R3, RZ, PT ;  /* 0x000000ff0300720c */ /* 0x000fda0003f05270 */
[----:B------:R-:W-:Y:S05]  /*1200*/  @!P0 BRA `(.L_x_18) ;  /* 0x0000000000c48947 */ /* 0x000fea0003800000 */
[----:B------:R-:W-:Y:S01]  /*1210*/  IMAD.SHL.U32 R15, R3, 0x2, RZ ;  /* 0x00000002030f7824 */ /* 0x000fe200078e00ff */
[----:B------:R-:W-:Y:S02]  /*1220*/  SHF.R.U32.HI R8, RZ, 0x1f, R3 ;  /* 0x0000001fff087819 */ /* 0x000fe40000011603 */
[----:B------:R-:W-:Y:S02]  /*1230*/  CS2R R6, SRZ ;  /* 0x0000000000067805 */ /* 0x000fe4000001ff00 */
[----:B------:R-:W-:-:S04]  /*1240*/  ISETP.GT.U32.AND P0, PT, R15, RZ, PT ;  /* 0x000000ff0f00720c */ /* 0x000fc80003f04070 */
[----:B------:R-:W-:-:S13]  /*1250*/  ISETP.GT.U32.AND.EX P0, PT, R8, RZ, PT, P0 ;  /* 0x000000ff0800720c */ /* 0x000fda0003f04100 */
[----:B------:R-:W-:Y:S02]  /*1260*/  @!P0 IMAD.IADD R0, R9, 0x1, R6 ;  /* 0x0000000109008824 */ /* 0x000fe400078e0206 */
[----:B------:R-:W-:-:S03]  /*1270*/  @!P0 IMAD.MOV.U32 R6, RZ, RZ, 0x1 ;  /* 0x00000001ff068424 */ /* 0x000fc600078e00ff */
[----:B------:R0:W-:Y:S02]  /*1280*/  @!P0 STS.U8 [R0], RZ ;  /* 0x000000ff00008388 */ /* 0x0001e40000000000 */
[CC--:B------:R-:W-:Y:S02]  /*1290*/  IADD3 R3, P3, PT, R15.reuse, -R6.reuse, RZ ;  /* 0x800000060f037210 */ /* 0x0c0fe40007f7e0ff */
[----:B------:R-:W-:Y:S02]  /*12a0*/  ISETP.GT.U32.AND P1, PT, R15, R6, PT ;  /* 0x000000060f00720c */ /* 0x000fe40003f24070 */
[----:B------:R-:W-:Y:S01]  /*12b0*/  ISETP.LE.U32.AND P2, PT, R3, 0x3, PT ;  /* 0x000000030300780c */ /* 0x000fe20003f43070 */
[C---:B------:R-:W-:Y:S01]  /*12c0*/  IMAD.X R3, R8.reuse, 0x1, ~R7, P3 ;  /* 0x0000000108037824 */ /* 0x040fe200018e0e07 */
[----:B------:R-:W-:-:S04]  /*12d0*/  ISETP.GT.U32.AND.EX P1, PT, R8, R7, PT, P1 ;  /* 0x000000070800720c */ /* 0x000fc80003f24110 */
[----:B------:R-:W-:-:S13]  /*12e0*/  ISETP.LE.U32.OR.EX P1, PT, R3, RZ, !P1, P2 ;  /* 0x000000ff0300720c */ /* 0x000fda0004f23520 */
[----:B0-----:R-:W-:Y:S05]  /*12f0*/  @P1 BRA `(.L_x_19) ;  /* 0x0000000000401947 */ /* 0x001fea0003800000 */
[----:B------:R-:W-:Y:S02]  /*1300*/  IADD3 R19, P1, PT, R15, -0x3, RZ ;  /* 0xfffffffd0f137810 */ /* 0x000fe40007f3e0ff */
[----:B------:R-:W-:Y:S02]  /*1310*/  PLOP3.LUT P0, PT, PT, PT, PT, 0x8, 0x80 ;  /* 0x000000000080781c */ /* 0x000fe40003f0e170 */
[----:B------:R-:W-:-:S11]  /*1320*/  IADD3.X R16, PT, PT, R8, -0x1, RZ, P1, !PT ;  /* 0xffffffff08107810 */ /* 0x000fd60000ffe4ff */
.L_x_20:
        /* <DEDUP_REMOVED lines=13> */
.L_x_19:
[CC--:B------:R-:W-:Y:S02]  /*1400*/  IADD3 R0, P3, PT, R15.reuse, -R6.reuse, RZ ;  /* 0x800000060f007210 */ /* 0x0c0fe40007f7e0ff */
[----:B------:R-:W-:Y:S02]  /*1410*/  ISETP.GT.U32.AND P2, PT, R15, R6, PT ;  /* 0x000000060f00720c */ /* 0x000fe40003f44070 */
[----:B------:R-:W-:Y:S01]  /*1420*/  ISETP.LE.U32.AND P1, PT, R0, 0x1, PT ;  /* 0x000000010000780c */ /* 0x000fe20003f23070 */
[C---:B------:R-:W-:Y:S01]  /*1430*/  IMAD.X R0, R8.reuse, 0x1, ~R7, P3 ;  /* 0x0000000108007824 */ /* 0x040fe200018e0e07 */
[----:B------:R-:W-:-:S04]  /*1440*/  ISETP.GT.U32.AND.EX P2, PT, R8, R7, PT, P2 ;  /* 0x000000070800720c */ /* 0x000fc80003f44120 */
        /* <DEDUP_REMOVED lines=9> */
.L_x_21:
[----:B------:R-:W-:-:S04]  /*14e0*/  ISETP.LT.U32.AND P1, PT, R6, R15, PT ;  /* 0x0000000f0600720c */ /* 0x000fc80003f21070 */
[----:B------:R-:W-:-:S13]  /*14f0*/  ISETP.LT.U32.OR.EX P0, PT, R7, R8, P0, P1 ;  /* 0x000000080700720c */ /* 0x000fda0000701510 */
[----:B0-----:R-:W-:-:S05]  /*1500*/  @P0 IMAD.IADD R0, R9, 0x1, R6 ;  /* 0x0000000109000824 */ /* 0x001fca00078e0206 */
[----:B------:R1:W-:Y:S02]  /*1510*/  @P0 STS.U8 [R0], RZ ;  /* 0x000000ff00000388 */ /* 0x0003e40000000000 */
.L_x_18:
[----:B------:R-:W-:Y:S05]  /*1520*/  BSYNC.RECONVERGENT B0 ;  /* 0x0000000000007941 */ /* 0x000fea0003800200 */
.L_x_17:
[----:B------:R-:W-:Y:S01]  /*1530*/  IADD3 R7, PT, PT, R13, -0x1, R14 ;  /* 0xffffffff0d077810 */ /* 0x000fe20007ffe00e */
[----:B------:R-:W-:Y:S01]  /*1540*/  BAR.SYNC.DEFER_BLOCKING 0x0 ;  /* 0x0000000000007b1d */ /* 0x000fe20000010000 */
[----:B------:R-:W-:Y:S02]  /*1550*/  PRMT R5, RZ, 0x7610, R5 ;  /* 0x00007610ff057816 */ /* 0x000fe40000000005 */
[----:B------:R-:W-:Y:S02]  /*1560*/  ISETP.NE.AND P0, PT, R7, RZ, PT ;  /* 0x000000ff0700720c */ /* 0x000fe40003f05270 */
[----:B0-----:R-:W-:Y:S02]  /*1570*/  PRMT R4, RZ, 0x7610, R4 ;  /* 0x00007610ff047816 */ /* 0x001fe40000000004 */
[----:B-1----:R-:W-:-:S09]  /*1580*/  PRMT R0, RZ, 0x7610, R0 ;  /* 0x00007610ff007816 */ /* 0x002fd20000000000 */
[----:B------:R-:W-:Y:S05]  /*1590*/  @!P0 BRA `(.L_x_22) ;  /* 0x0000001000548947 */ /* 0x000fea0003800000 */
[----:B--2---:R-:W-:Y:S01]  /*15a0*/  IMAD R3, R14, 0x2, R9 ;  /* 0x000000020e037824 */ /* 0x004fe200078e0209 */
[C---:B------:R-:W-:Y:S01]  /*15b0*/  IADD3 R16, P0, PT, R12.reuse, R17, RZ ;  /* 0x000000110c107210 */ /* 0x040fe20007f1e0ff */
[----:B------:R-:W-:Y:S01]  /*15c0*/  VIADD R20, R12, 0x1 ;  /* 0x000000010c147836 */ /* 0x000fe20000000000 */
[----:B------:R-:W-:Y:S01]  /*15d0*/  PRMT R4, RZ, 0x7610, R4 ;  /* 0x00007610ff047816 */ /* 0x000fe20000000004 */
[----:B------:R-:W-:Y:S01]  /*15e0*/  VIADD R3, R3, 0x2 ;  /* 0x0000000203037836 */ /* 0x000fe20000000000 */
[----:B------:R-:W-:Y:S01]  /*15f0*/  PRMT R5, RZ, 0x7610, R5 ;  /* 0x00007610ff057816 */ /* 0x000fe20000000005 */
[----:B------:R-:W-:Y:S01]  /*1600*/  IMAD.MOV.U32 R26, RZ, RZ, 0x1 ;  /* 0x00000001ff1a7424 */ /* 0x000fe200078e00ff */
[----:B------:R-:W-:Y:S01]  /*1610*/  PRMT R0, RZ, 0x7610, R0 ;  /* 0x00007610ff007816 */ /* 0x000fe20000000000 */
[----:B------:R-:W-:Y:S02]  /*1620*/  IMAD R33, R14, 0x2, R3 ;  /* 0x000000020e217824 */ /* 0x000fe400078e0203 */
[----:B------:R-:W-:-:S02]  /*1630*/  IMAD.MOV.U32 R28, RZ, RZ, RZ ;  /* 0x000000ffff1c7224 */ /* 0x000fc400078e00ff */
[----:B------:R-:W-:Y:S02]  /*1640*/  VIADD R33, R33, 0x2 ;  /* 0x0000000221217836 */ /* 0x000fe40000000000 */
[----:B------:R-:W-:-:S04]  /*1650*/  IMAD.WIDE.U32 R18, R11, 0x2, RZ ;  /* 0x000000020b127825 */ /* 0x000fc800078e00ff */
[----:B------:R-:W-:Y:S02]  /*1660*/  IMAD R15, R14, 0x2, R33 ;  /* 0x000000020e0f7824 */ /* 0x000fe400078e0221 */
[----:B------:R-:W-:Y:S02]  /*1670*/  IMAD.X R17, RZ, RZ, R2, P0 ;  /* 0x000000ffff117224 */ /* 0x000fe400000e0602 */
[----:B------:R-:W-:-:S04]  /*1680*/  VIADD R15, R15, 0x2 ;  /* 0x000000020f0f7836 */ /* 0x000fc80000000000 */
[----:B------:R-:W-:-:S04]  /*1690*/  IMAD R21, R14, 0x2, R15 ;  /* 0x000000020e157824 */ /* 0x000fc800078e020f */
        /* <DEDUP_REMOVED lines=8> */
[----:B------:R-:W-:-:S07]  /*1720*/  VIADD R35, R35, 0x2 ;  /* 0x0000000223237836 */ /* 0x000fce0000000000 */
.L_x_37:
[----:B------:R-:W-:Y:S01]  /*1730*/  ISETP.NE.AND P0, PT, R11, RZ, PT ;  /* 0x000000ff0b00720c */ /* 0x000fe20003f05270 */
[----:B------:R-:W-:Y:S02]  /*1740*/  IMAD.MOV.U32 R30, RZ, RZ, R33 ;  /* 0x000000ffff1e7224 */ /* 0x000fe400078e0021 */
[----:B------:R-:W-:Y:S02]  /*1750*/  IMAD.MOV.U32 R31, RZ, RZ, R25 ;  /* 0x000000ffff1f7224 */ /* 0x000fe400078e0019 */
[----:B------:R-:W-:-:S08]  /*1760*/  IMAD.MOV.U32 R32, RZ, RZ, R35 ;  /* 0x000000ffff207224 */ /* 0x000fd000078e0023 */
[----:B0-----:R-:W-:Y:S05]  /*1770*/  @!P0 BRA `(.L_x_23) ;  /* 0x0000000800248947 */ /* 0x001fea0003800000 */
[----:B------:R-:W-:Y:S01]  /*1780*/  ISETP.GT.U32.AND P0, PT, R18, RZ, PT ;  /* 0x000000ff1200720c */ /* 0x000fe20003f04070 */
[----:B------:R-:W-:Y:S02]  /*1790*/  IMAD.MOV.U32 R37, RZ, RZ, RZ ;  /* 0x000000ffff257224 */ /* 0x000fe400078e00ff */
[----:B------:R-:W-:Y:S01]  /*17a0*/  IMAD.MOV.U32 R23, RZ, RZ, RZ ;  /* 0x000000ffff177224 */ /* 0x000fe200078e00ff */
[----:B------:R-:W-:-:S13]  /*17b0*/  ISETP.GT.U32.AND.EX P0, PT, R19, RZ, PT, P0 ;  /* 0x000000ff1300720c */ /* 0x000fda0003f04100 */
[----:B------:R-:W-:-:S05]  /*17c0*/  @!P0 IMAD.MOV.U32 R37, RZ, RZ, 0x1 ;  /* 0x00000001ff258424 */ /* 0x000fca00078e00ff */
[CC--:B------:R-:W-:Y:S02]  /*17d0*/  IADD3 R2, P3, PT, R18.reuse, -R37.reuse, RZ ;  /* 0x8000002512027210 */ /* 0x0c0fe40007f7e0ff */
[----:B------:R-:W-:Y:S02]  /*17e0*/  ISETP.GT.U32.AND P1, PT, R18, R37, PT ;  /* 0x000000251200720c */ /* 0x000fe40003f24070 */
[----:B------:R-:W-:Y:S01]  /*17f0*/  ISETP.LE.U32.AND P2, PT, R2, 0x3, PT ;  /* 0x000000030200780c */ /* 0x000fe20003f43070 */
[C---:B------:R-:W-:Y:S01]  /*1800*/  IMAD.X R2, R19.reuse, 0x1, ~R23, P3 ;  /* 0x0000000113027824 */ /* 0x040fe200018e0e17 */
[----:B------:R-:W-:-:S04]  /*1810*/  ISETP.GT.U32.AND.EX P1, PT, R19, R23, PT, P1 ;  /* 0x000000171300720c */ /* 0x000fc80003f24110 */
[----:B------:R-:W-:Y:S01]  /*1820*/  ISETP.LE.U32.OR.EX P1, PT, R2, RZ, !P1, P2 ;  /* 0x000000ff0200720c */ /* 0x000fe20004f23520 */
[----:B------:R-:W-:Y:S01]  /*1830*/  IMAD.MOV.U32 R2, RZ, RZ, R33 ;  /* 0x000000ffff027224 */ /* 0x000fe200078e0021 */
[----:B------:R-:W-:-:S04]  /*1840*/  PLOP3.LUT P2, PT, P0, PT, PT, 0x80, 0x8 ;  /* 0x000000000008781c */ /* 0x000fc8000074f070 */
[----:B------:R0:W-:Y:S02]  /*1850*/  @!P0 STS.U8 [R2], RZ ;  /* 0x000000ff02008388 */ /* 0x0001e40000000000 */
[----:B0-----:R-:W-:-:S05]  /*1860*/  @!P0 VIADD R2, R2, 0x1 ;  /* 0x0000000102028836 */ /* 0x001fca0000000000 */
[----:B------:R-:W-:Y:S05]  /*1870*/  @P1 BRA `(.L_x_24) ;  /* 0x0000000000341947 */ /* 0x000fea0003800000 */
[----:B------:R-:W-:Y:S02]  /*1880*/  IADD3 R6, P1, PT, R18, -0x3, RZ ;  /* 0xfffffffd12067810 */ /* 0x000fe40007f3e0ff */
[----:B------:R-:W-:Y:S02]  /*1890*/  PLOP3.LUT P2, PT, PT, PT, PT, 0x8, 0x80 ;  /* 0x000000000080781c */ /* 0x000fe40003f4e170 */
[----:B------:R-:W-:-:S11]  /*18a0*/  IADD3.X R8, PT, PT, R19, -0x1, RZ, P1, !PT ;  /* 0xffffffff13087810 */ /* 0x000fd60000ffe4ff */
.L_x_25:
[----:B------:R-:W-:Y:S01]  /*18b0*/  IADD3 R37, P1, PT, R37, 0x4, RZ ;  /* 0x0000000425257810 */ /* 0x000fe20007f3e0ff */
[----:B------:R-:W-:Y:S04]  /*18c0*/  STS.U8 [R2], RZ ;  /* 0x000000ff02007388 */ /* 0x000fe80000000000 */
[----:B------:R-:W-:Y:S01]  /*18d0*/  IMAD.X R23, RZ, RZ, R23, P1 ;  /* 0x000000ffff177224 */ /* 0x000fe200008e0617 */
[----:B------:R-:W-:Y:S01]  /*18e0*/  ISETP.GE.U32.AND P1, PT, R37, R6, PT ;  /* 0x000000062500720c */ /* 0x000fe20003f26070 */
[----:B------:R-:W-:Y:S03]  /*18f0*/  STS.U8 [R2+0x1], RZ ;  /* 0x000001ff02007388 */ /* 0x000fe60000000000 */
[----:B------:R-:W-:Y:S01]  /*1900*/  ISETP.GE.U32.AND.EX P1, PT, R23, R8, PT, P1 ;  /* 0x000000081700720c */ /* 0x000fe20003f26110 */
[----:B------:R-:W-:Y:S04]  /*1910*/  STS.U8 [R2+0x2], RZ ;  /* 0x000002ff02007388 */ /* 0x000fe80000000000 */
[----:B------:R0:W-:Y:S02]  /*1920*/  STS.U8 [R2+0x3], RZ ;  /* 0x000003ff02007388 */ /* 0x0001e40000000000 */
[----:B0-----:R-:W-:-:S06]  /*1930*/  VIADD R2, R2, 0x4 ;  /* 0x0000000402027836 */ /* 0x001fcc0000000000 */
[----:B------:R-:W-:Y:S05]  /*1940*/  @!P1 BRA `(.L_x_25) ;  /* 0xfffffffc00d89947 */ /* 0x000fea000383ffff */
.L_x_24:
[CC--:B------:R-:W-:Y:S02]  /*1950*/  IADD3 R6, P4, PT, R18.reuse, -R37.reuse, RZ ;  /* 0x8000002512067210 */ /* 0x0c0fe40007f9e0ff */
[----:B------:R-:W-:Y:S02]  /*1960*/  ISETP.GT.U32.AND P3, PT, R18, R37, PT ;  /* 0x000000251200720c */ /* 0x000fe40003f64070 */
[----:B------:R-:W-:Y:S01]  /*1970*/  ISETP.LE.U32.AND P1, PT, R6, 0x1, PT ;  /* 0x000000010600780c */ /* 0x000fe20003f23070 */
[C---:B------:R-:W-:Y:S01]  /*1980*/  IMAD.X R6, R19.reuse, 0x1, ~R23, P4 ;  /* 0x0000000113067824 */ /* 0x040fe200020e0e17 */
[----:B------:R-:W-:-:S04]  /*1990*/  ISETP.GT.U32.AND.EX P3, PT, R19, R23, PT, P3 ;  /* 0x000000171300720c */ /* 0x000fc80003f64130 */
[----:B------:R-:W-:Y:S01]  /*19a0*/  ISETP.LE.U32.OR.EX P1, PT, R6, RZ, !P3, P1 ;  /* 0x000000ff0600720c */ /* 0x000fe20005f23510 */
[----:B------:R-:W-:-:S04]  /*19b0*/  IMAD.MOV.U32 R6, RZ, RZ, RZ ;  /* 0x000000ffff067224 */ /* 0x000fc800078e00ff */
[----:B------:R-:W-:Y:S02]  /*19c0*/  @!P0 IMAD.IADD R8, R27, 0x1, R6 ;  /* 0x000000011b088824 */ /* 0x000fe400078e0206 */
[----:B------:R-:W-:-:S05]  /*19d0*/  @!P0 IMAD.MOV.U32 R6, RZ, RZ, 0x1 ;  /* 0x00000001ff068424 */ /* 0x000fca00078e00ff */
[C---:B------:R-:W-:Y:S01]  /*19e0*/  IADD3 R22, P5, PT, R18.reuse, -R6, RZ ;  /* 0x8000000612167210 */ /* 0x040fe20007fbe0ff */
[----:B------:R-:W-:Y:S01]  /*19f0*/  @!P1 STS.U8 [R2], RZ ;  /* 0x000000ff02009388 */ /* 0x000fe20000000000 */
[----:B------:R-:W-:Y:S02]  /*1a00*/  @!P1 IADD3 R37, P4, PT, R37, 0x2, RZ ;  /* 0x0000000225259810 */ /* 0x000fe40007f9e0ff */
[----:B------:R-:W-:Y:S01]  /*1a10*/  @!P1 PLOP3.LUT P2, PT, PT, PT, PT, 0x8, 0x80 ;  /* 0x000000000080981c */ /* 0x000fe20003f4e170 */
[----:B------:R0:W-:Y:S01]  /*1a20*/  @!P1 STS.U8 [R2+0x1], RZ ;  /* 0x000001ff02009388 */ /* 0x0001e20000000000 */
[----:B------:R-:W-:Y:S01]  /*1a30*/  ISETP.LT.U32.AND P3, PT, R37, R18, PT ;  /* 0x000000122500720c */ /* 0x000fe20003f61070 */
[----:B------:R-:W-:Y:S01]  /*1a40*/  @!P1 IMAD.X R23, RZ, RZ, R23, P4 ;  /* 0x000000ffff179224 */ /* 0x000fe200020e0617 */
[----:B------:R-:W-:-:S04]  /*1a50*/  ISETP.GT.U32.AND P4, PT, R18, R6, PT ;  /* 0x000000061200720c */ /* 0x000fc80003f84070 */
[----:B------:R-:W-:Y:S01]  /*1a60*/  ISETP.LT.U32.OR.EX P2, PT, R23, R19, P2, P3 ;  /* 0x000000131700720c */ /* 0x000fe20001741530 */
[----:B0-----:R-:W-:Y:S01]  /*1a70*/  @!P1 VIADD R2, R2, 0x2 ;  /* 0x0000000202029836 */ /* 0x001fe20000000000 */
[----:B------:R-:W-:Y:S01]  /*1a80*/  ISETP.LE.U32.AND P3, PT, R22, 0x3, PT ;  /* 0x000000031600780c */ /* 0x000fe20003f63070 */
[----:B------:R-:W-:Y:S01]  /*1a90*/  IMAD.MOV.U32 R23, RZ, RZ, RZ ;  /* 0x000000ffff177224 */ /* 0x000fe200078e00ff */
[----:B------:R-:W-:-:S03]  /*1aa0*/  PLOP3.LUT P1, PT, P0, PT, PT, 0x80, 0x8 ;  /* 0x000000000008781c */ /* 0x000fc6000072f070 */
[C---:B------:R-:W-:Y:S01]  /*1ab0*/  IMAD.X R22, R19.reuse, 0x1, ~R23, P5 ;  /* 0x0000000113167824 */ /* 0x040fe200028e0e17 */
[----:B------:R-:W-:-:S04]  /*1ac0*/  ISETP.GT.U32.AND.EX P4, PT, R19, R23, PT, P4 ;  /* 0x000000171300720c */ /* 0x000fc80003f84140 */
[----:B------:R-:W-:Y:S01]  /*1ad0*/  ISETP.LE.U32.OR.EX P3, PT, R22, RZ, !P4, P3 ;  /* 0x000000ff1600720c */ /* 0x000fe20006763530 */
[----:B------:R0:W-:Y:S04]  /*1ae0*/  @P2 STS.U8 [R2], RZ ;  /* 0x000000ff02002388 */ /* 0x0001e80000000000 */
[----:B------:R0:W-:Y:S08]  /*1af0*/  @!P0 STS.U8 [R8], RZ ;  /* 0x000000ff08008388 */ /* 0x0001f00000000000 */
[----:B0-----:R-:W-:Y:S05]  /*1b00*/  @P3 BRA `(.L_x_26) ;  /* 0x0000000000403947 */ /* 0x001fea0003800000 */
[----:B------:R-:W-:Y:S02]  /*1b10*/  IADD3 R37, P2, PT, R18, -0x3, RZ ;  /* 0xfffffffd12257810 */ /* 0x000fe40007f5e0ff */
[----:B------:R-:W-:Y:S02]  /*1b20*/  PLOP3.LUT P1, PT, PT, PT, PT, 0x8, 0x80 ;  /* 0x000000000080781c */ /* 0x000fe40003f2e170 */
[----:B------:R-:W-:-:S11]  /*1b30*/  IADD3.X R34, PT, PT, R19, -0x1, RZ, P2, !PT ;  /* 0xffffffff13227810 */ /* 0x000fd600017fe4ff */
.L_x_27:
        /* <DEDUP_REMOVED lines=13> */
.L_x_26:
[CC--:B------:R-:W-:Y:S02]  /*1c10*/  IADD3 R2, P4, PT, R18.reuse, -R6.reuse, RZ ;  /* 0x8000000612027210 */ /* 0x0c0fe40007f9e0ff */
[----:B------:R-:W-:Y:S02]  /*1c20*/  ISETP.GT.U32.AND P3, PT, R18, R6, PT ;  /* 0x000000061200720c */ /* 0x000fe40003f64070 */
[----:B------:R-:W-:Y:S01]  /*1c30*/  ISETP.LE.U32.AND P2, PT, R2, 0x1, PT ;  /* 0x000000010200780c */ /* 0x000fe20003f43070 */
[C---:B------:R-:W-:Y:S01]  /*1c40*/  IMAD.X R2, R19.reuse, 0x1, ~R23, P4 ;  /* 0x0000000113027824 */ /* 0x040fe200020e0e17 */
[----:B------:R-:W-:-:S04]  /*1c50*/  ISETP.GT.U32.AND.EX P3, PT, R19, R23, PT, P3 ;  /* 0x000000171300720c */ /* 0x000fc80003f64130 */
[----:B------:R-:W-:Y:S01]  /*1c60*/  ISETP.LE.U32.OR.EX P2, PT, R2, RZ, !P3, P2 ;  /* 0x000000ff0200720c */ /* 0x000fe20005f43520 */
[----:B------:R-:W-:-:S12]  /*1c70*/  IMAD.MOV.U32 R2, RZ, RZ, RZ ;  /* 0x000000ffff027224 */ /* 0x000fd800078e00ff */
        /* <DEDUP_REMOVED lines=8> */
.L_x_28:
[----:B------:R-:W-:Y:S01]  /*1d00*/  ISETP.LT.U32.AND P2, PT, R6, R18, PT ;  /* 0x000000120600720c */ /* 0x000fe20003f41070 */
[----:B0-----:R-:W-:Y:S02]  /*1d10*/  @!P0 IMAD.IADD R8, R25, 0x1, R2 ;  /* 0x0000000119088824 */ /* 0x001fe400078e0202 */
[----:B------:R-:W-:Y:S01]  /*1d20*/  @!P0 IMAD.MOV.U32 R2, RZ, RZ, 0x1 ;  /* 0x00000001ff028424 */ /* 0x000fe200078e00ff */
[----:B------:R-:W-:Y:S01]  /*1d30*/  ISETP.LT.U32.OR.EX P1, PT, R23, R19, P1, P2 ;  /* 0x000000131700720c */ /* 0x000fe20000f21520 */
[----:B------:R-:W-:-:S03]  /*1d40*/  IMAD.MOV.U32 R23, RZ, RZ, RZ ;  /* 0x000000ffff177224 */ /* 0x000fc600078e00ff */
[CC--:B------:R-:W-:Y:S02]  /*1d50*/  IADD3 R22, P4, PT, R18.reuse, -R2.reuse, RZ ;  /* 0x8000000212167210 */ /* 0x0c0fe40007f9e0ff */
[----:B------:R-:W-:Y:S02]  /*1d60*/  ISETP.GT.U32.AND P2, PT, R18, R2, PT ;  /* 0x000000021200720c */ /* 0x000fe40003f44070 */
[----:B------:R-:W-:Y:S01]  /*1d70*/  ISETP.LE.U32.AND P3, PT, R22, 0x3, PT ;  /* 0x000000031600780c */ /* 0x000fe20003f63070 */
[C---:B------:R-:W-:Y:S01]  /*1d80*/  IMAD.X R22, R19.reuse, 0x1, ~R23, P4 ;  /* 0x0000000113167824 */ /* 0x040fe200020e0e17 */
[----:B------:R-:W-:-:S03]  /*1d90*/  ISETP.GT.U32.AND.EX P2, PT, R19, R23, PT, P2 ;  /* 0x000000171300720c */ /* 0x000fc60003f44120 */
[----:B------:R-:W-:Y:S01]  /*1da0*/  @P1 IMAD.IADD R6, R27, 0x1, R6 ;  /* 0x000000011b061824 */ /* 0x000fe200078e0206 */
[----:B------:R-:W-:-:S04]  /*1db0*/  ISETP.LE.U32.OR.EX P2, PT, R22, RZ, !P2, P3 ;  /* 0x000000ff1600720c */ /* 0x000fc80005743530 */
[----:B------:R0:W-:Y:S04]  /*1dc0*/  @P1 STS.U8 [R6], RZ ;  /* 0x000000ff06001388 */ /* 0x0001e80000000000 */
[----:B------:R0:W-:Y:S05]  /*1dd0*/  @!P0 STS.U8 [R8], RZ ;  /* 0x000000ff08008388 */ /* 0x0001ea0000000000 */
[----:B------:R-:W-:Y:S05]  /*1de0*/  @P2 BRA `(.L_x_29) ;  /* 0x0000000000402947 */ /* 0x000fea0003800000 */
[----:B------:R-:W-:Y:S02]  /*1df0*/  IADD3 R37, P1, PT, R18, -0x3, RZ ;  /* 0xfffffffd12257810 */ /* 0x000fe40007f3e0ff */
[----:B------:R-:W-:Y:S02]  /*1e00*/  PLOP3.LUT P0, PT, PT, PT, PT, 0x8, 0x80 ;  /* 0x000000000080781c */ /* 0x000fe40003f0e170 */
[----:B------:R-:W-:-:S11]  /*1e10*/  IADD3.X R34, PT, PT, R19, -0x1, RZ, P1, !PT ;  /* 0xffffffff13227810 */ /* 0x000fd60000ffe4ff */
.L_x_30:
[C-C-:B0-----:R-:W-:Y:S01]  /*1e20*/  IMAD.IADD R6, R25.reuse, 0x1, R2.reuse ;  /* 0x0000000119067824 */ /* 0x141fe200078e0202 */
        /* <DEDUP_REMOVED lines=11> */
[----:B-1----:R-:W-:Y:S05]  /*1ee0*/  @!P1 BRA `(.L_x_30) ;  /* 0xfffffffc00cc9947 */ /* 0x002fea000383ffff */
.L_x_29:
[CC--:B0-----:R-:W-:Y:S02]  /*1ef0*/  IADD3 R6, P3, PT, R18.reuse, -R2.reuse, RZ ;  /* 0x8000000212067210 */ /* 0x0c1fe40007f7e0ff */
        /* <DEDUP_REMOVED lines=13> */
.L_x_31:
[----:B------:R-:W-:-:S04]  /*1fd0*/  ISETP.LT.U32.AND P1, PT, R2, R18, PT ;  /* 0x000000120200720c */ /* 0x000fc80003f21070 */
[----:B------:R-:W-:-:S13]  /*1fe0*/  ISETP.LT.U32.OR.EX P0, PT, R23, R19, P0, P1 ;  /* 0x000000131700720c */ /* 0x000fda0000701510 */
[----:B------:R-:W-:-:S05]  /*1ff0*/  @P0 IMAD.IADD R2, R25, 0x1, R2 ;  /* 0x0000000119020824 */ /* 0x000fca00078e0202 */
[----:B------:R1:W-:Y:S02]  /*2000*/  @P0 STS.U8 [R2], RZ ;  /* 0x000000ff02000388 */ /* 0x0003e40000000000 */
.L_x_23:
[----:B------:R-:W-:Y:S01]  /*2010*/  BAR.SYNC.DEFER_BLOCKING 0x0 ;  /* 0x0000000000007b1d */ /* 0x000fe20000010000 */
[----:B------:R-:W-:Y:S01]  /*2020*/  ISETP.GE.U32.AND P0, PT, R28, R13, PT ;  /* 0x0000000d1c00720c */ /* 0x000fe20003f06070 */
[----:B------:R-:W-:-:S03]  /*2030*/  VIADD R23, R10, 0xffffffff ;  /* 0xffffffff0a177836 */ /* 0x000fc60000000000 */
[----:B------:R-:W-:Y:S01]  /*2040*/  ISETP.LT.U32.OR P0, PT, R28, R14, P0 ;  /* 0x0000000e1c00720c */ /* 0x000fe20000701470 */
[----:B------:R-:W-:-:S12]  /*2050*/  BSSY.RECONVERGENT B0, `(.L_x_32) ;  /* 0x000005d000007945 */ /* 0x000fd80003800200 */
[----:B------:R-:W-:-:S04]  /*2060*/  @!P0 IMAD.MOV R23, RZ, RZ, R10 ;  /* 0x000000ffff178224 */ /* 0x000fc800078e020a */
[--C-:B-1----:R-:W-:Y:S02]  /*2070*/  IMAD.IADD R2, R12, 0x1, R23.reuse ;  /* 0x000000010c027824 */ /* 0x102fe400078e0217 */
[----:B------:R-:W-:-:S04]  /*2080*/  IMAD.MOV.U32 R10, RZ, RZ, R23 ;  /* 0x000000ffff0a7224 */ /* 0x000fc800078e0017 */
[----:B------:R-:W1:Y:S02]  /*2090*/  LDS.U8 R2, [R2] ;  /* 0x0000000002027984 */ /* 0x000e640000000000 */
[----:B-1----:R-:W-:-:S13]  /*20a0*/  ISETP.NE.AND P0, PT, R2, RZ, PT ;  /* 0x000000ff0200720c */ /* 0x002fda0003f05270 */
[----:B------:R-:W-:Y:S05]  /*20b0*/  @!P0 BRA `(.L_x_33) ;  /* 0x0000000400588947 */ /* 0x000fea0003800000 */
[C---:B------:R-:W-:Y:S01]  /*20c0*/  IADD3 R22, P0, PT, R26.reuse, UR10, RZ ;  /* 0x0000000a1a167c10 */ /* 0x040fe2000ff1e0ff */
[----:B------:R-:W2:Y:S03]  /*20d0*/  LDG.E.U8 R24, desc[UR18][R16.64] ;  /* 0x0000001210187981 */ /* 0x000ea6000c1e1100 */
[----:B------:R-:W-:-:S05]  /*20e0*/  LEA.HI.X.SX32 R23, R26, UR11, 0x1, P0 ;  /* 0x0000000b1a177c11 */ /* 0x000fca00080f0eff */
[----:B------:R1:W2:Y:S01]  /*20f0*/  LDG.E.U8 R37, desc[UR18][R22.64+-0x1] ;  /* 0xffffff1216257981 */ /* 0x0002a2000c1e1100 */
[C---:B------:R-:W-:Y:S02]  /*2100*/  IMAD R34, R12.reuse, 0x2, R27 ;  /* 0x000000020c227824 */ /* 0x040fe400078e021b */
[C---:B------:R-:W-:Y:S02]  /*2110*/  IMAD R36, R12.reuse, 0x2, R9 ;  /* 0x000000020c247824 */ /* 0x040fe400078e0209 */
[C---:B0-----:R-:W-:Y:S01]  /*2120*/  IMAD R6, R12.reuse, 0x2, R15 ;  /* 0x000000020c067824 */ /* 0x041fe200078e020f */
[----:B------:R0:W3:Y:S04]  /*2130*/  LDS.U16 R2, [R34+0x2] ;  /* 0x0000020022027984 */ /* 0x0000e80000000400 */
[----:B------:R-:W4:Y:S04]  /*2140*/  LDS.U16 R4, [R36+0x2] ;  /* 0x0000020024047984 */ /* 0x000f280000000400 */
[----:B------:R-:W5:Y:S04]  /*2150*/  LDS.U16 R36, [R36] ;  /* 0x0000000024247984 */ /* 0x000f680000000400 */
[----:B------:R5:W1:Y:S01]  /*2160*/  LDS.U16 R8, [R6] ;  /* 0x0000000006087984 */ /* 0x000a620000000400 */
[----:B0-----:R-:W-:-:S02]  /*2170*/  IMAD R34, R12, 0x2, R3 ;  /* 0x000000020c227824 */ /* 0x001fc400078e0203 */
[----:B---3--:R-:W-:Y:S02]  /*2180*/  VIADD R2, R2, 0xffffffff ;  /* 0xffffffff02027836 */ /* 0x008fe40000000000 */
[----:B----4-:R-:W-:Y:S02]  /*2190*/  VIADD R4, R4, 0xfffffffe ;  /* 0xfffffffe04047836 */ /* 0x010fe40000000000 */
[----:B-----5:R-:W-:Y:S02]  /*21a0*/  VIADD R6, R36, 0xfffffffe ;  /* 0xfffffffe24067836 */ /* 0x020fe40000000000 */
[----:B-1----:R-:W-:Y:S01]  /*21b0*/  VIADD R8, R8, 0xffffffff ;  /* 0xffffffff08087836 */ /* 0x002fe20000000000 */
[----:B------:R-:W-:-:S04]  /*21c0*/  VIMNMX.S16x2 R2, PT, PT, R2, R4, !PT ;  /* 0x0000000402027248 */ /* 0x000fc80007fe0300 */
[----:B------:R-:W-:Y:S01]  /*21d0*/  VIMNMX.S16x2 R4, PT, PT, R8, R6, !PT ;  /* 0x0000000608047248 */ /* 0x000fe20007fe0300 */
[----:B------:R-:W-:Y:S01]  /*21e0*/  IMAD R8, R12, 0x2, R35 ;  /* 0x000000020c087824 */ /* 0x000fe200078e0223 */
[----:B------:R-:W-:Y:S01]  /*21f0*/  PRMT R23, R2, 0x7610, R23 ;  /* 0x0000761002177816 */ /* 0x000fe20000000017 */
[----:B------:R-:W-:Y:S01]  /*2200*/  IMAD R35, R12, 0x2, R25 ;  /* 0x000000020c237824 */ /* 0x000fe200078e0219 */
[----:B------:R-:W-:-:S03]  /*2210*/  PRMT R2, R4, 0x7610, R2 ;  /* 0x0000761004027816 */ /* 0x000fc60000000002 */
[----:B------:R-:W-:Y:S04]  /*2220*/  STS.U16 [R8+0x2], R23 ;  /* 0x0000021708007388 */ /* 0x000fe80000000400 */
[----:B------:R-:W-:Y:S04]  /*2230*/  STS.U16 [R35+0x2], R2 ;  /* 0x0000020223007388 */ /* 0x000fe80000000400 */
[----:B------:R-:W0:Y:S04]  /*2240*/  LDS.U16 R34, [R34] ;  /* 0x0000000022227984 */ /* 0x000e280000000400 */
[----:B------:R-:W1:Y:S01]  /*2250*/  LDS.U16 R4, [R8+0x2] ;  /* 0x0000020008047984 */ /* 0x000e620000000400 */
[----:B0-----:R-:W0:Y:S01]  /*2260*/  I2F.F64.S16 R22, R34 ;  /* 0x0000002200167312 */ /* 0x001e220000101c00 */
[----:B------:R-:W-:Y:S01]  /*2270*/  BSSY.RECONVERGENT B1, `(.L_x_34) ;  /* 0x0000032000017945 */ /* 0x000fe20003800200 */
[----:B--2---:R-:W-:Y:S01]  /*2280*/  ISETP.NE.AND P0, PT, R37, R24, PT ;  /* 0x000000182500720c */ /* 0x004fe20003f05270 */
[----:B------:R-:W-:-:S05]  /*2290*/  IMAD.MOV.U32 R24, RZ, RZ, 0x40140000 ;  /* 0x40140000ff187424 */ /* 0x000fca00078e00ff */
[----:B------:R-:W-:Y:S01]  /*22a0*/  FSEL R25, R24, -2.125, !P0 ;  /* 0xc008000018197808 */ /* 0x000fe20004000000 */
[----:B------:R-:W-:-:S06]  /*22b0*/  IMAD.MOV.U32 R24, RZ, RZ, RZ ;  /* 0x000000ffff187224 */ /* 0x000fcc00078e00ff */
[----:B0-----:R-:W-:-:S06]  /*22c0*/  DADD R22, R22, R24 ;  /* 0x0000000016167229 */ /* 0x001fcc0000000018 */
[----:B------:R-:W0:Y:S01]  /*22d0*/  F2I.F64.TRUNC R6, R22 ;  /* 0x0000001600067311 */ /* 0x000e22000030d100 */
[----:B-1----:R-:W-:Y:S02]  /*22e0*/  PRMT R25, R4, 0x9910, RZ ;  /* 0x0000991004197816 */ /* 0x002fe400000000ff */
[----:B0-----:R-:W-:Y:S02]  /*22f0*/  PRMT R24, R6, 0x9910, RZ ;  /* 0x0000991006187816 */ /* 0x001fe400000000ff */
[----:B------:R-:W-:-:S03]  /*2300*/  VIMNMX.S16x2 R4, PT, PT, R4, R6, !PT ;  /* 0x0000000604047248 */ /* 0x000fc60007fe0300 */
[----:B------:R-:W-:Y:S01]  /*2310*/  IMAD.MOV.U32 R6, RZ, RZ, R24 ;  /* 0x000000ffff067224 */ /* 0x000fe200078e0018 */
[----:B------:R-:W-:Y:S02]  /*2320*/  VIMNMX.S16x2 R23, PT, PT, R2, R4, !PT ;  /* 0x0000000402177248 */ /* 0x000fe40007fe0300 */
[----:B------:R-:W-:Y:S02]  /*2330*/  PRMT R8, R4, 0x9910, RZ ;  /* 0x0000991004087816 */ /* 0x000fe400000000ff */
[----:B------:R-:W-:Y:S02]  /*2340*/  ISETP.GT.AND P0, PT, R25, R6, PT ;  /* 0x000000061900720c */ /* 0x000fe40003f04270 */
[C---:B------:R-:W-:Y:S02]  /*2350*/  VIMNMX.S16x2.RELU R6, PT, PT, R2.reuse, R4, !PT ;  /* 0x0000000402067248 */ /* 0x040fe40007fe1300 */
[----:B------:R-:W-:Y:S02]  /*2360*/  PRMT R4, R23, 0x7610, R4 ;  /* 0x0000761017047816 */ /* 0x000fe40000000004 */
[----:B------:R-:W-:-:S02]  /*2370*/  PRMT R25, R2, 0x9910, RZ ;  /* 0x0000991002197816 */ /* 0x000fc400000000ff */
[----:B------:R-:W-:Y:S02]  /*2380*/  PRMT R2, R6, 0x7610, R2 ;  /* 0x0000761006027816 */ /* 0x000fe40000000002 */
[----:B------:R-:W-:Y:S02]  /*2390*/  PRMT R6, R4, 0x9910, RZ ;  /* 0x0000991004067816 */ /* 0x000fe400000000ff */
[----:B------:R-:W-:Y:S02]  /*23a0*/  ISETP.GT.AND P1, PT, R25, R8, PT ;  /* 0x000000081900720c */ /* 0x000fe40003f24270 */
[----:B------:R-:W-:Y:S01]  /*23b0*/  SEL R4, RZ, 0x1, !P0 ;  /* 0x00000001ff047807 */ /* 0x000fe20004000000 */
[----:B------:R-:W-:Y:S01]  /*23c0*/  IMAD R23, R12, 0x2, R33 ;  /* 0x000000020c177824 */ /* 0x000fe200078e0221 */
[----:B------:R-:W-:Y:S02]  /*23d0*/  ISETP.GE.AND P0, PT, R6, RZ, PT ;  /* 0x000000ff0600720c */ /* 0x000fe40003f06270 */
[----:B------:R-:W-:-:S02]  /*23e0*/  SEL R4, R4, 0x2, !P1 ;  /* 0x0000000204047807 */ /* 0x000fc40004800000 */
[----:B------:R0:W-:Y:S02]  /*23f0*/  STS.U16 [R23+0x2], R2 ;  /* 0x0000020217007388 */ /* 0x0001e40000000400 */
[----:B------:R-:W-:-:S04]  /*2400*/  SEL R4, R4, 0x3, P0 ;  /* 0x0000000304047807 */ /* 0x000fc80000000000 */
[----:B------:R-:W-:-:S13]  /*2410*/  ISETP.GT.AND P0, PT, R4, 0x1, PT ;  /* 0x000000010400780c */ /* 0x000fda0003f04270 */
[----:B0-----:R-:W-:Y:S05]  /*2420*/  @P0 BRA `(.L_x_35) ;  /* 0x0000000000300947 */ /* 0x001fea0003800000 */
[----:B------:R-:W-:Y:S01]  /*2430*/  ISETP.NE.AND P0, PT, R4, RZ, PT ;  /* 0x000000ff0400720c */ /* 0x000fe20003f05270 */
[----:B------:R-:W-:Y:S02]  /*2440*/  IMAD R22, R11, R26, R20 ;  /* 0x0000001a0b167224 */ /* 0x000fe400078e0214 */
[----:B------:R-:W-:Y:S02]  /*2450*/  IMAD.MOV.U32 R25, RZ, RZ, 0x2 ;  /* 0x00000002ff197424 */ /* 0x000fe400078e00ff */
[----:B------:R-:W-:Y:S02]  /*2460*/  IMAD.MOV.U32 R23, RZ, RZ, 0x2 ;  /* 0x00000002ff177424 */ /* 0x000fe400078e00ff */
[----:B------:R-:W-:Y:S02]  /*2470*/  VIADD R33, R26, 0xffffffff ;  /* 0xffffffff1a217836 */ /* 0x000fe40000000000 */
[----:B------:R-:W-:-:S04]  /*2480*/  IMAD.WIDE.U32 R24, R22, R25, UR4 ;  /* 0x0000000416187e25 */ /* 0x000fc8000f8e0019 */
[----:B------:R-:W-:Y:S01]  /*2490*/  IMAD.WIDE.U32 R22, R22, R23, UR6 ;  /* 0x0000000616167e25 */ /* 0x000fe2000f8e0017 */
[----:B------:R0:W-:Y:S04]  /*24a0*/  @P0 STG.E.U16 desc[UR18][R24.64], R33 ;  /* 0x0000002118000986 */ /* 0x0001e8000c101512 */
[----:B------:R0:W-:Y:S04]  /*24b0*/  @P0 STG.E.U16 desc[UR18][R22.64], R20 ;  /* 0x0000001416000986 */ /* 0x0001e8000c101512 */
[----:B------:R0:W-:Y:S04]  /*24c0*/  @!P0 STG.E.U16 desc[UR18][R24.64], R33 ;  /* 0x0000002118008986 */ /* 0x0001e8000c101512 */
[----:B------:R0:W-:Y:S01]  /*24d0*/  @!P0 STG.E.U16 desc[UR18][R22.64], R12 ;  /* 0x0000000c16008986 */ /* 0x0001e2000c101512 */
[----:B------:R-:W-:Y:S05]  /*24e0*/  BRA `(.L_x_36) ;  /* 0x0000000000287947 */ /* 0x000fea0003800000 */
.L_x_35:
[----:B------:R-:W-:Y:S01]  /*24f0*/  ISETP.NE.AND P0, PT, R4, 0x2, PT ;  /* 0x000000020400780c */ /* 0x000fe20003f05270 */
[----:B------:R-:W-:Y:S02]  /*2500*/  IMAD R22, R11, R26, R20 ;  /* 0x0000001a0b167224 */ /* 0x000fe400078e0214 */
[----:B------:R-:W-:Y:S02]  /*2510*/  IMAD.MOV.U32 R25, RZ, RZ, 0x2 ;  /* 0x00000002ff197424 */ /* 0x000fe400078e00ff */
[----:B------:R-:W-:Y:S02]  /*2520*/  IMAD.MOV.U32 R23, RZ, RZ, 0x2 ;  /* 0x00000002ff177424 */ /* 0x000fe400078e00ff */
[----:B------:R-:W-:-:S04]  /*2530*/  IMAD.WIDE.U32 R24, R22, R25, UR4 ;  /* 0x0000000416187e25 */ /* 0x000fc8000f8e0019 */
[----:B------:R-:W-:Y:S02]  /*2540*/  IMAD.WIDE.U32 R22, R22, R23, UR6 ;  /* 0x0000000616167e25 */ /* 0x000fe4000f8e0017 */
[----:B------:R1:W-:Y:S04]  /*2550*/  @P0 STG.E.U16 desc[UR18][R24.64], R26 ;  /* 0x0000001a18000986 */ /* 0x0003e8000c101512 */
[----:B------:R1:W-:Y:S04]  /*2560*/  @P0 STG.E.U16 desc[UR18][R22.64], R20 ;  /* 0x0000001416000986 */ /* 0x0003e8000c101512 */
[----:B------:R1:W-:Y:S04]  /*2570*/  @!P0 STG.E.U16 desc[UR18][R24.64], R26 ;  /* 0x0000001a18008986 */ /* 0x0003e8000c101512 */
[----:B------:R1:W-:Y:S02]  /*2580*/  @!P0 STG.E.U16 desc[UR18][R22.64], R12 ;  /* 0x0000000c16008986 */ /* 0x0003e4000c101512 */
.L_x_36:
[----:B------:R-:W-:Y:S05]  /*2590*/  BSYNC.RECONVERGENT B1 ;  /* 0x0000000000017941 */ /* 0x000fea0003800200 */
.L_x_34:
[----:B------:R-:W-:Y:S01]  /*25a0*/  PRMT R4, R2, 0x9910, RZ ;  /* 0x0000991002047816 */ /* 0x000fe200000000ff */
[----:B01----:R-:W-:Y:S01]  /*25b0*/  VIADD R20, R12, 0x1 ;  /* 0x000000010c147836 */ /* 0x003fe20000000000 */
[C---:B------:R-:W-:Y:S02]  /*25c0*/  PRMT R23, R0.reuse, 0x9910, RZ ;  /* 0x0000991000177816 */ /* 0x040fe400000000ff */
[----:B------:R-:W-:Y:S02]  /*25d0*/  VIMNMX.S16x2 R0, PT, PT, R0, R2, !PT ;  /* 0x0000000200007248 */ /* 0x000fe40007fe0300 */
[----:B------:R-:W-:-:S04]  /*25e0*/  ISETP.GE.AND P0, PT, R23, R4, PT ;  /* 0x000000041700720c */ /* 0x000fc80003f06270 */
[-C--:B------:R-:W-:Y:S02]  /*25f0*/  SEL R4, R20, R5.reuse, !P0 ;  /* 0x0000000514047207 */ /* 0x080fe40004000000 */
[C---:B------:R-:W-:Y:S01]  /*2600*/  SEL R5, R26.reuse, R5, !P0 ;  /* 0x000000051a057207 */ /* 0x040fe20004000000 */
[----:B------:R-:W-:-:S07]  /*2610*/  VIADD R26, R26, 0x1 ;  /* 0x000000011a1a7836 */ /* 0x000fce0000000000 */
.L_x_33:
[----:B------:R-:W-:Y:S05]  /*2620*/  BSYNC.RECONVERGENT B0 ;  /* 0x0000000000007941 */ /* 0x000fea0003800200 */
.L_x_32:
[----:B------:R-:W-:Y:S02]  /*2630*/  VIADD R28, R28, 0x1 ;  /* 0x000000011c1c7836 */ /* 0x000fe40000000000 */
[----:B------:R-:W-:Y:S02]  /*2640*/  IMAD.MOV.U32 R35, RZ, RZ, R29 ;  /* 0x000000ffff237224 */ /* 0x000fe400078e001d */
[----:B------:R-:W-:Y:S01]  /*2650*/  IMAD.MOV.U32 R25, RZ, RZ, R21 ;  /* 0x000000ffff197224 */ /* 0x000fe200078e0015 */
[----:B------:R-:W-:Y:S01]  /*2660*/  ISETP.NE.AND P0, PT, R28, R7, PT ;  /* 0x000000071c00720c */ /* 0x000fe20003f05270 */
[----:B------:R-:W-:Y:S02]  /*2670*/  IMAD.MOV.U32 R33, RZ, RZ, R3 ;  /* 0x000000ffff217224 */ /* 0x000fe400078e0003 */
[----:B------:R-:W-:Y:S02]  /*2680*/  IMAD.MOV.U32 R29, RZ, RZ, R27 ;  /* 0x000000ffff1d7224 */ /* 0x000fe400078e001b */
[----:B------:R-:W-:-:S02]  /*2690*/  IMAD.MOV.U32 R21, RZ, RZ, R15 ;  /* 0x000000ffff157224 */ /* 0x000fc400078e000f */
[----:B------:R-:W-:Y:S02]  /*26a0*/  IMAD.MOV.U32 R3, RZ, RZ, R9 ;  /* 0x000000ffff037224 */ /* 0x000fe400078e0009 */
[----:B------:R-:W-:Y:S02]  /*26b0*/  IMAD.MOV.U32 R27, RZ, RZ, R32 ;  /* 0x000000ffff1b7224 */ /* 0x000fe400078e0020 */
[----:B------:R-:W-:Y:S02]  /*26c0*/  IMAD.MOV.U32 R15, RZ, RZ, R31 ;  /* 0x000000ffff0f7224 */ /* 0x000fe400078e001f */
[----:B------:R-:W-:Y:S01]  /*26d0*/  IMAD.MOV.U32 R9, RZ, RZ, R30 ;  /* 0x000000ffff097224 */ /* 0x000fe200078e001e */
[----:B------:R-:W-:Y:S06]  /*26e0*/  @P0 BRA `(.L_x_37) ;  /* 0xfffffff000100947 */ /* 0x000fec000383ffff */
.L_x_22:
[----:B------:R-:W1:Y:S01]  /*26f0*/  LDCU UR10, c[0x0][0x360] ;  /* 0x00006c00ff0a77ac */ /* 0x000e620008000800 */
[----:B--2---:R-:W-:Y:S01]  /*2700*/  LOP3.LUT R3, R0, 0xffff, RZ, 0xc0, !PT ;  /* 0x0000ffff00037812 */ /* 0x004fe200078ec0ff */
[----:B------:R-:W-:Y:S01]  /*2710*/  BSSY.RECONVERGENT B0, `(.L_x_38) ;  /* 0x0000050000007945 */ /* 0x000fe20003800200 */
[----:B------:R-:W-:Y:S02]  /*2720*/  PRMT R9, R5, 0x9910, RZ ;  /* 0x0000991005097816 */ /* 0x000fe400000000ff */
[----:B------:R-:W-:Y:S02]  /*2730*/  PRMT R11, R4, 0x9910, RZ ;  /* 0x00009910040b7816 */ /* 0x000fe400000000ff */
[----:B-1----:R-:W-:-:S13]  /*2740*/  ISETP.GE.U32.AND P0, PT, R12, UR10, PT ;  /* 0x0000000a0c007c0c */ /* 0x002fda000bf06070 */
[----:B------:R-:W-:Y:S01]  /*2750*/  VOTE.ANY R2, PT, !P0 ;  /* 0x0000000000027806 */ /* 0x000fe200040e0100 */
[----:B0-----:R-:W0:Y:S04]  /*2760*/  SHFL.DOWN PT, R6, R3, 0x10, 0x1f ;  /* 0x0a001f0003067f89 */ /* 0x001e2800000e0000 */
[----:B------:R-:W1:Y:S04]  /*2770*/  SHFL.DOWN PT, R8, R9, 0x10, 0x1f ;  /* 0x0a001f0009087f89 */ /* 0x000e6800000e0000 */
[----:B------:R-:W2:Y:S01]  /*2780*/  SHFL.DOWN PT, R11, R11, 0x10, 0x1f ;  /* 0x0a001f000b0b7f89 */ /* 0x000ea200000e0000 */
[----:B0-----:R-:W-:-:S04]  /*2790*/  VIMNMX R7, PT, PT, R3, R6, !PT ;  /* 0x0000000603077248 */ /* 0x001fc80007fe0100 */
[----:B------:R-:W-:-:S04]  /*27a0*/  PRMT R6, R7, 0x9910, RZ ;  /* 0x0000991007067816 */ /* 0x000fc800000000ff */
[----:B------:R-:W-:Y:S01]  /*27b0*/  ISETP.NE.AND P1, PT, R6, R3, PT ;  /* 0x000000030600720c */ /* 0x000fe20003f25270 */
[----:B------:R-:W0:Y:S03]  /*27c0*/  SHFL.DOWN PT, R13, R6, 0x8, 0x1f ;  /* 0x09001f00060d7f89 */ /* 0x000e2600000e0000 */
[----:B-1----:R-:W-:Y:S02]  /*27d0*/  SEL R8, R5, R8, !P1 ;  /* 0x0000000805087207 */ /* 0x002fe40004800000 */
[----:B--2---:R-:W-:Y:S02]  /*27e0*/  SEL R4, R4, R11, !P1 ;  /* 0x0000000b04047207 */ /* 0x004fe40004800000 */
[----:B------:R-:W-:Y:S02]  /*27f0*/  PRMT R3, R8, 0x9910, RZ ;  /* 0x0000991008037816 */ /* 0x000fe400000000ff */
[----:B------:R-:W-:-:S02]  /*2800*/  PRMT R5, R4, 0x9910, RZ ;  /* 0x0000991004057816 */ /* 0x000fc400000000ff */
[----:B------:R-:W-:Y:S02]  /*2810*/  SEL R0, R0, R7, !P1 ;  /* 0x0000000700007207 */ /* 0x000fe40004800000 */
[----:B------:R-:W1:Y:S04]  /*2820*/  SHFL.DOWN PT, R3, R3, 0x8, 0x1f ;  /* 0x09001f0003037f89 */ /* 0x000e6800000e0000 */
[----:B------:R-:W2:Y:S01]  /*2830*/  SHFL.DOWN PT, R5, R5, 0x8, 0x1f ;  /* 0x09001f0005057f89 */ /* 0x000ea200000e0000 */
[----:B0-----:R-:W-:Y:S02]  /*2840*/  VIMNMX R13, PT, PT, R6, R13, !PT ;  /* 0x0000000d060d7248 */ /* 0x001fe40007fe0100 */
[----:B------:R-:W-:Y:S02]  /*2850*/  PRMT R6, R0, 0x9910, RZ ;  /* 0x0000991000067816 */ /* 0x000fe400000000ff */
[----:B------:R-:W-:-:S04]  /*2860*/  PRMT R7, R13, 0x9910, RZ ;  /* 0x000099100d077816 */ /* 0x000fc800000000ff */
[----:B------:R-:W-:Y:S01]  /*2870*/  ISETP.NE.AND P1, PT, R7, R6, PT ;  /* 0x000000060700720c */ /* 0x000fe20003f25270 */
[----:B------:R-:W0:Y:S03]  /*2880*/  SHFL.DOWN PT, R10, R7, 0x4, 0x1f ;  /* 0x08801f00070a7f89 */ /* 0x000e2600000e0000 */
[----:B------:R-:W-:Y:S02]  /*2890*/  SEL R0, R0, R13, !P1 ;  /* 0x0000000d00007207 */ /* 0x000fe40004800000 */
[----:B-1----:R-:W-:Y:S02]  /*28a0*/  SEL R3, R8, R3, !P1 ;  /* 0x0000000308037207 */ /* 0x002fe40004800000 */
[----:B------:R-:W-:Y:S02]  /*28b0*/  PRMT R13, R0, 0x9910, RZ ;  /* 0x00009910000d7816 */ /* 0x000fe400000000ff */
[----:B------:R-:W-:-:S02]  /*28c0*/  PRMT R11, R3, 0x9910, RZ ;  /* 0x00009910030b7816 */ /* 0x000fc400000000ff */
[----:B--2---:R-:W-:-:S03]  /*28d0*/  SEL R4, R4, R5, !P1 ;  /* 0x0000000504047207 */ /* 0x004fc60004800000 */
[----:B------:R-:W1:Y:S01]  /*28e0*/  SHFL.DOWN PT, R6, R11, 0x4, 0x1f ;  /* 0x08801f000b067f89 */ /* 0x000e6200000e0000 */
[----:B------:R-:W-:-:S05]  /*28f0*/  PRMT R8, R4, 0x9910, RZ ;  /* 0x0000991004087816 */ /* 0x000fca00000000ff */
[----:B------:R-:W-:Y:S02]  /*2900*/  IMAD.MOV.U32 R5, RZ, RZ, R8 ;  /* 0x000000ffff057224 */ /* 0x000fe400078e0008 */
[----:B------:R-:W-:Y:S01]  /*2910*/  IMAD.MOV.U32 R8, RZ, RZ, R13 ;  /* 0x000000ffff087224 */ /* 0x000fe200078e000d */
[----:B0-----:R-:W-:-:S03]  /*2920*/  VIMNMX R9, PT, PT, R7, R10, !PT ;  /* 0x0000000a07097248 */ /* 0x001fc60007fe0100 */
[----:B------:R-:W0:Y:S01]  /*2930*/  SHFL.DOWN PT, R5, R5, 0x4, 0x1f ;  /* 0x08801f0005057f89 */ /* 0x000e2200000e0000 */
[----:B------:R-:W-:-:S05]  /*2940*/  PRMT R10, R9, 0x9910, RZ ;  /* 0x00009910090a7816 */ /* 0x000fca00000000ff */
[----:B------:R-:W-:-:S05]  /*2950*/  IMAD.MOV.U32 R7, RZ, RZ, R10 ;  /* 0x000000ffff077224 */ /* 0x000fca00078e000a */
[----:B------:R-:W2:Y:S01]  /*2960*/  SHFL.DOWN PT, R10, R7, 0x2, 0x1f ;  /* 0x08401f00070a7f89 */ /* 0x000ea200000e0000 */
[----:B------:R-:W-:-:S04]  /*2970*/  ISETP.NE.AND P1, PT, R7, R8, PT ;  /* 0x000000080700720c */ /* 0x000fc80003f25270 */
[----:B-1----:R-:W-:Y:S02]  /*2980*/  SEL R6, R3, R6, !P1 ;  /* 0x0000000603067207 */ /* 0x002fe40004800000 */
[----:B------:R-:W-:Y:S02]  /*2990*/  SEL R0, R0, R9, !P1 ;  /* 0x0000000900007207 */ /* 0x000fe40004800000 */
[----:B------:R-:W-:Y:S02]  /*29a0*/  PRMT R11, R6, 0x9910, RZ ;  /* 0x00009910060b7816 */ /* 0x000fe400000000ff */
[----:B0-----:R-:W-:-:S04]  /*29b0*/  SEL R4, R4, R5, !P1 ;  /* 0x0000000504047207 */ /* 0x001fc80004800000 */
[----:B------:R-:W0:Y:S01]  /*29c0*/  SHFL.DOWN PT, R11, R11, 0x2, 0x1f ;  /* 0x08401f000b0b7f89 */ /* 0x000e2200000e0000 */
[----:B------:R-:W-:-:S05]  /*29d0*/  PRMT R8, R4, 0x9910, RZ ;  /* 0x0000991004087816 */ /* 0x000fca00000000ff */
[----:B------:R-:W-:Y:S01]  /*29e0*/  IMAD.MOV.U32 R5, RZ, RZ, R8 ;  /* 0x000000ffff057224 */ /* 0x000fe200078e0008 */
[----:B--2---:R-:W-:Y:S02]  /*29f0*/  VIMNMX R3, PT, PT, R7, R10, !PT ;  /* 0x0000000a07037248 */ /* 0x004fe40007fe0100 */
[----:B------:R-:W-:-:S03]  /*2a00*/  PRMT R10, R0, 0x9910, RZ ;  /* 0x00009910000a7816 */ /* 0x000fc600000000ff */
[----:B------:R-:W1:Y:S01]  /*2a10*/  SHFL.DOWN PT, R5, R5, 0x2, 0x1f ;  /* 0x08401f0005057f89 */ /* 0x000e6200000e0000 */
[----:B------:R-:W-:Y:S01]  /*2a20*/  PRMT R9, R3, 0x9910, RZ ;  /* 0x0000991003097816 */ /* 0x000fe200000000ff */
[----:B------:R-:W-:-:S04]  /*2a30*/  IMAD.MOV.U32 R8, RZ, RZ, R10 ;  /* 0x000000ffff087224 */ /* 0x000fc800078e000a */
[----:B------:R-:W-:-:S05]  /*2a40*/  IMAD.MOV.U32 R7, RZ, RZ, R9 ;  /* 0x000000ffff077224 */ /* 0x000fca00078e0009 */
[----:B------:R-:W-:Y:S01]  /*2a50*/  ISETP.NE.AND P1, PT, R7, R8, PT ;  /* 0x000000080700720c */ /* 0x000fe20003f25270 */
[----:B------:R-:W2:Y:S03]  /*2a60*/  SHFL.DOWN PT, R10, R7, 0x1, 0x1f ;  /* 0x08201f00070a7f89 */ /* 0x000ea600000e0000 */
[----:B0-----:R-:W-:Y:S02]  /*2a70*/  SEL R11, R6, R11, !P1 ;  /* 0x0000000b060b7207 */ /* 0x001fe40004800000 */
[----:B------:R-:W-:Y:S02]  /*2a80*/  SEL R0, R0, R3, !P1 ;  /* 0x0000000300007207 */ /* 0x000fe40004800000 */
[----:B------:R-:W-:Y:S02]  /*2a90*/  PRMT R13, R11, 0x9910, RZ ;  /* 0x000099100b0d7816 */ /* 0x000fe400000000ff */
[----:B------:R-:W-:-:S03]  /*2aa0*/  PRMT R8, R0, 0x9910, RZ ;  /* 0x0000991000087816 */ /* 0x000fc600000000ff */
[----:B------:R-:W0:Y:S01]  /*2ab0*/  SHFL.DOWN PT, R6, R13, 0x1, 0x1f ;  /* 0x08201f000d067f89 */ /* 0x000e2200000e0000 */
[----:B-1----:R-:W-:Y:S02]  /*2ac0*/  SEL R4, R4, R5, !P1 ;  /* 0x0000000504047207 */ /* 0x002fe40004800000 */
[----:B------:R-:W-:Y:S02]  /*2ad0*/  LOP3.LUT P1, RZ, R12, 0x1f, RZ, 0xc0, !PT ;  /* 0x0000001f0cff7812 */ /* 0x000fe4000782c0ff */
[----:B------:R-:W-:-:S06]  /*2ae0*/  PRMT R3, R4, 0x9910, RZ ;  /* 0x0000991004037816 */ /* 0x000fcc00000000ff */
[----:B------:R-:W1:Y:S01]  /*2af0*/  SHFL.DOWN PT, R3, R3, 0x1, 0x1f ;  /* 0x08201f0003037f89 */ /* 0x000e6200000e0000 */
[----:B--2---:R-:W-:-:S04]  /*2b00*/  VIMNMX R9, PT, PT, R7, R10, !PT ;  /* 0x0000000a07097248 */ /* 0x004fc80007fe0100 */
[----:B------:R-:W-:-:S04]  /*2b10*/  PRMT R5, R9, 0x9910, RZ ;  /* 0x0000991009057816 */ /* 0x000fc800000000ff */
[----:B------:R-:W-:-:S04]  /*2b20*/  ISETP.NE.AND P2, PT, R5, R8, PT ;  /* 0x000000080500720c */ /* 0x000fc80003f45270 */
[----:B------:R-:W-:Y:S02]  /*2b30*/  SEL R0, R0, R9, !P2 ;  /* 0x0000000900007207 */ /* 0x000fe40005000000 */
[----:B0-----:R-:W-:Y:S01]  /*2b40*/  SEL R6, R11, R6, !P2 ;  /* 0x000000060b067207 */ /* 0x001fe20005000000 */
[----:B------:R-:W-:Y:S06]  /*2b50*/  @P1 BRA `(.L_x_39) ;  /* 0x00000000002c1947 */ /* 0x000fec0003800000 */
[----:B------:R-:W0:Y:S01]  /*2b60*/  S2UR UR11, SR_CgaCtaId ;  /* 0x00000000000b79c3 */ /* 0x000e220000008800 */
[----:B------:R-:W-:Y:S01]  /*2b70*/  UMOV UR8, 0x400 ;  /* 0x0000040000087882 */ /* 0x000fe20000000000 */
[----:B------:R-:W-:Y:S01]  /*2b80*/  PRMT R0, R0, 0x9910, RZ ;  /* 0x0000991000007816 */ /* 0x000fe200000000ff */
[----:B------:R-:W-:Y:S01]  /*2b90*/  UIADD3 UR9, UPT, UPT, UR8, 0x80, URZ ;  /* 0x0000008008097890 */ /* 0x000fe2000fffe0ff */
[----:B------:R-:W-:Y:S01]  /*2ba0*/  PRMT R2, R6, 0x9910, RZ ;  /* 0x0000991006027816 */ /* 0x000fe200000000ff */
[----:B0-----:R-:W-:Y:S02]  /*2bb0*/  ULEA UR8, UR11, UR8, 0x18 ;  /* 0x000000080b087291 */ /* 0x001fe4000f8ec0ff */
[----:B------:R-:W-:-:S04]  /*2bc0*/  ULEA UR9, UR11, UR9, 0x18 ;  /* 0x000000090b097291 */ /* 0x000fc8000f8ec0ff */
[C---:B------:R-:W-:Y:S02]  /*2bd0*/  LEA.HI R5, R12.reuse, UR8, RZ, 0x1d ;  /* 0x000000080c057c11 */ /* 0x040fe4000f8fe8ff */
[----:B------:R-:W-:-:S03]  /*2be0*/  LEA.HI R7, R12, UR9, RZ, 0x1d ;  /* 0x000000090c077c11 */ /* 0x000fc6000f8fe8ff */
[----:B------:R0:W-:Y:S04]  /*2bf0*/  STS [R5], R0 ;  /* 0x0000000005007388 */ /* 0x0001e80000000800 */
[----:B------:R0:W-:Y:S02]  /*2c00*/  STS [R7], R2 ;  /* 0x0000000207007388 */ /* 0x0001e40000000800 */
.L_x_39:
[----:B------:R-:W-:Y:S05]  /*2c10*/  BSYNC.RECONVERGENT B0 ;  /* 0x0000000000007941 */ /* 0x000fea0003800200 */
.L_x_38:
[----:B------:R-:W-:Y:S01]  /*2c20*/  USHF.R.U32.HI UR8, URZ, 0x5, UR10 ;  /* 0x00000005ff087899 */ /* 0x000fe2000801160a */
[----:B0-----:R-:W-:Y:S01]  /*2c30*/  IMAD.MOV.U32 R0, RZ, RZ, 0xffff ;  /* 0x0000ffffff007424 */ /* 0x001fe200078e00ff */
[----:B------:R-:W-:Y:S01]  /*2c40*/  BAR.SYNC.DEFER_BLOCKING 0x0 ;  /* 0x0000000000007b1d */ /* 0x000fe20000010000 */
[----:B------:R-:W-:Y:S01]  /*2c50*/  IMAD.MOV.U32 R5, RZ, RZ, 0xffff ;  /* 0x0000ffffff057424 */ /* 0x000fe200078e00ff */
[----:B-1----:R-:W-:Y:S02]  /*2c60*/  SEL R6, R4, R3, !P2 ;  /* 0x0000000304067207 */ /* 0x002fe40005000000 */
[C---:B------:R-:W-:Y:S02]  /*2c70*/  ISETP.GT.U32.AND P1, PT, R12.reuse, UR8, PT ;  /* 0x000000080c007c0c */ /* 0x040fe4000bf24070 */
[----:B------:R-:W-:Y:S01]  /*2c80*/  BSSY.RECONVERGENT B0, `(.L_x_40) ;  /* 0x0000012000007945 */ /* 0x000fe20003800200 */
[----:B------:R-:W-:Y:S02]  /*2c90*/  ISETP.GT.U32.AND P3, PT, R12, 0x1f, PT ;  /* 0x0000001f0c00780c */ /* 0x000fe40003f64070 */
[----:B------:R-:W-:-:S02]  /*2ca0*/  PRMT R2, RZ, 0x7610, R2 ;  /* 0x00007610ff027816 */ /* 0x000fc40000000002 */
[----:B------:R-:W-:Y:S02]  /*2cb0*/  PRMT R3, R0, 0x7610, R3 ;  /* 0x0000761000037816 */ /* 0x000fe40000000003 */
[----:B------:R-:W-:-:S04]  /*2cc0*/  PRMT R4, R5, 0x7610, R4 ;  /* 0x0000761005047816 */ /* 0x000fc80000000004 */
[----:B------:R-:W-:Y:S05]  /*2cd0*/  @P1 BRA `(.L_x_41) ;  /* 0x0000000000301947 */ /* 0x000fea0003800000 */
[----:B------:R-:W0:Y:S01]  /*2ce0*/  S2UR UR9, SR_CgaCtaId ;  /* 0x00000000000979c3 */ /* 0x000e220000008800 */
[----:B------:R-:W-:Y:S01]  /*2cf0*/  UMOV UR8, 0x400 ;  /* 0x0000040000087882 */ /* 0x000fe20000000000 */
[----:B------:R-:W-:Y:S01]  /*2d00*/  PRMT R4, R6, 0x7610, R4 ;  /* 0x0000761006047816 */ /* 0x000fe20000000004 */
[----:B------:R-:W-:Y:S02]  /*2d10*/  UIADD3 UR10, UPT, UPT, UR8, 0x80, URZ ;  /* 0x00000080080a7890 */ /* 0x000fe4000fffe0ff */
[----:B0-----:R-:W-:Y:S02]  /*2d20*/  ULEA UR8, UR9, UR8, 0x18 ;  /* 0x0000000809087291 */ /* 0x001fe4000f8ec0ff */
[----:B------:R-:W-:-:S04]  /*2d30*/  ULEA UR10, UR9, UR10, 0x18 ;  /* 0x0000000a090a7291 */ /* 0x000fc8000f8ec0ff */
[C---:B------:R-:W-:Y:S02]  /*2d40*/  LEA R0, R12.reuse, UR8, 0x2 ;  /* 0x000000080c007c11 */ /* 0x040fe4000f8e10ff */
[----:B------:R-:W-:-:S04]  /*2d50*/  LEA R5, R12, UR10, 0x2 ;  /* 0x0000000a0c057c11 */ /* 0x000fc8000f8e10ff */
[----:B------:R-:W0:Y:S04]  /*2d60*/  LDS.U16 R0, [R0] ;  /* 0x0000000000007984 */ /* 0x000e280000000400 */
[----:B------:R-:W1:Y:S01]  /*2d70*/  LDS.U16 R5, [R5] ;  /* 0x0000000005057984 */ /* 0x000e620000000400 */
[----:B0-----:R-:W-:Y:S02]  /*2d80*/  PRMT R2, R0, 0x7610, R2 ;  /* 0x0000761000027816 */ /* 0x001fe40000000002 */
[----:B-1----:R-:W-:-:S07]  /*2d90*/  PRMT R3, R5, 0x7610, R3 ;  /* 0x0000761005037816 */ /* 0x002fce0000000003 */
.L_x_41:
[----:B------:R-:W-:Y:S05]  /*2da0*/  BSYNC.RECONVERGENT B0 ;  /* 0x0000000000007941 */ /* 0x000fea0003800200 */
.L_x_40:
[----:B------:R-:W-:Y:S05]  /*2db0*/  @P3 EXIT ;  /* 0x000000000000394d */ /* 0x000fea0003800000 */
[----:B------:R-:W-:Y:S02]  /*2dc0*/  PRMT R5, R2, 0x9910, RZ ;  /* 0x0000991002057816 */ /* 0x000fe400000000ff */
[----:B------:R-:W-:Y:S02]  /*2dd0*/  VOTE.ANY R0, PT, !P0 ;  /* 0x0000000000007806 */ /* 0x000fe400040e0100 */
[----:B------:R-:W-:Y:S02]  /*2de0*/  PRMT R11, R4, 0x9910, RZ ;  /* 0x00009910040b7816 */ /* 0x000fe400000000ff */
[----:B------:R-:W-:Y:S01]  /*2df0*/  PRMT R9, R3, 0x9910, RZ ;  /* 0x0000991003097816 */ /* 0x000fe200000000ff */
[----:B------:R-:W0:Y:S01]  /*2e00*/  SHFL.DOWN PT, R6, R5, 0x10, 0x1f ;  /* 0x0a001f0005067f89 */ /* 0x000e2200000e0000 */
[----:B------:R-:W-:-:S03]  /*2e10*/  ISETP.NE.AND P1, PT, R12, RZ, PT ;  /* 0x000000ff0c00720c */ /* 0x000fc60003f25270 */
        /* <DEDUP_REMOVED lines=21> */
[----:B--2---:R-:W-:-:S02]  /*2f70*/  SEL R4, R4, R5, !P0 ;  /* 0x0000000504047207 */ /* 0x004fc40004000000 */
[----:B------:R-:W-:Y:S02]  /*2f80*/  PRMT R5, R8, 0x9910, RZ ;  /* 0x0000991008057816 */ /* 0x000fe400000000ff */
[----:B------:R-:W-:-:S04]  /*2f90*/  PRMT R9, R4, 0x9910, RZ ;  /* 0x0000991004097816 */ /* 0x000fc800000000ff */
[----:B------:R-:W1:Y:S04]  /*2fa0*/  SHFL.DOWN PT, R5, R5, 0x4, 0x1f ;  /* 0x08801f0005057f89 */ /* 0x000e6800000e0000 */
[----:B------:R-:W2:Y:S01]  /*2fb0*/  SHFL.DOWN PT, R9, R9, 0x4, 0x1f ;  /* 0x08801f0009097f89 */ /* 0x000ea200000e0000 */
[----:B0-----:R-:W-:-:S04]  /*2fc0*/  VIMNMX R3, PT, PT, R7, R10, !PT ;  /* 0x0000000a07037248 */ /* 0x001fc80007fe0100 */
[----:B------:R-:W-:-:S04]  /*2fd0*/  PRMT R7, R3, 0x9910, RZ ;  /* 0x0000991003077816 */ /* 0x000fc800000000ff */
[----:B------:R-:W-:Y:S02]  /*2fe0*/  ISETP.NE.AND P0, PT, R7, R6, PT ;  /* 0x000000060700720c */ /* 0x000fe40003f05270 */
[----:B------:R-:W0:Y:S02]  /*2ff0*/  SHFL.DOWN PT, R6, R7, 0x2, 0x1f ;  /* 0x08401f0007067f89 */ /* 0x000e2400000e0000 */
[----:B------:R-:W-:Y:S02]  /*3000*/  SEL R2, R2, R3, !P0 ;  /* 0x0000000302027207 */ /* 0x000fe40004000000 */
[----:B-1----:R-:W-:Y:S02]  /*3010*/  SEL R8, R8, R5, !P0 ;  /* 0x0000000508087207 */ /* 0x002fe40004000000 */
[----:B--2---:R-:W-:Y:S02]  /*3020*/  SEL R4, R4, R9, !P0 ;  /* 0x0000000904047207 */ /* 0x004fe40004000000 */
[----:B------:R-:W-:-:S02]  /*3030*/  PRMT R9, R8, 0x9910, RZ ;  /* 0x0000991008097816 */ /* 0x000fc400000000ff */
[----:B------:R-:W-:-:S04]  /*3040*/  PRMT R11, R4, 0x9910, RZ ;  /* 0x00009910040b7816 */ /* 0x000fc800000000ff */
[----:B------:R-:W1:Y:S04]  /*3050*/  SHFL.DOWN PT, R9, R9, 0x2, 0x1f ;  /* 0x08401f0009097f89 */ /* 0x000e6800000e0000 */
[----:B------:R-:W2:Y:S01]  /*3060*/  SHFL.DOWN PT, R11, R11, 0x2, 0x1f ;  /* 0x08401f000b0b7f89 */ /* 0x000ea200000e0000 */
[----:B0-----:R-:W-:Y:S02]  /*3070*/  VIMNMX R5, PT, PT, R7, R6, !PT ;  /* 0x0000000607057248 */ /* 0x001fe40007fe0100 */
[----:B------:R-:W-:Y:S02]  /*3080*/  PRMT R6, R2, 0x9910, RZ ;  /* 0x0000991002067816 */ /* 0x000fe400000000ff */
[----:B------:R-:W-:-:S04]  /*3090*/  PRMT R3, R5, 0x9910, RZ ;  /* 0x0000991005037816 */ /* 0x000fc800000000ff */
[----:B------:R-:W-:Y:S02]  /*30a0*/  ISETP.NE.AND P0, PT, R3, R6, PT ;  /* 0x000000060300720c */ /* 0x000fe40003f05270 */
[----:B------:R0:W3:Y:S02]  /*30b0*/  SHFL.DOWN PT, R6, R3, 0x1, 0x1f ;  /* 0x08201f0003067f89 */ /* 0x0000e400000e0000 */
[----:B-1----:R-:W-:Y:S02]  /*30c0*/  SEL R8, R8, R9, !P0 ;  /* 0x0000000908087207 */ /* 0x002fe40004000000 */
[----:B--2---:R-:W-:Y:S02]  /*30d0*/  SEL R4, R4, R11, !P0 ;  /* 0x0000000b04047207 */ /* 0x004fe40004000000 */
[----:B------:R-:W-:Y:S02]  /*30e0*/  PRMT R7, R8, 0x9910, RZ ;  /* 0x0000991008077816 */ /* 0x000fe400000000ff */
[----:B------:R-:W-:-:S04]  /*30f0*/  PRMT R9, R4, 0x9910, RZ ;  /* 0x0000991004097816 */ /* 0x000fc800000000ff */
[----:B------:R-:W1:Y:S04]  /*3100*/  SHFL.DOWN PT, R7, R7, 0x1, 0x1f ;  /* 0x08201f0007077f89 */ /* 0x000e6800000e0000 */
[----:B------:R-:W2:Y:S01]  /*3110*/  SHFL.DOWN PT, R9, R9, 0x1, 0x1f ;  /* 0x08201f0009097f89 */ /* 0x000ea200000e0000 */
[----:B0--3--:R-:W-:Y:S05]  /*3120*/  @P1 EXIT ;  /* 0x000000000000194d */ /* 0x009fea0003800000 */
[----:B------:R-:W0:Y:S01]  /*3130*/  LDCU.64 UR8, c[0x0][0x3c0] ;  /* 0x00007800ff0877ac */ /* 0x000e220008000a00 */
[----:B------:R-:W-:Y:S01]  /*3140*/  SEL R2, R2, R5, !P0 ;  /* 0x0000000502027207 */ /* 0x000fe20004000000 */
[----:B------:R-:W-:Y:S01]  /*3150*/  IMAD.U32 R10, RZ, RZ, UR6 ;  /* 0x00000006ff0a7e24 */ /* 0x000fe2000f8e00ff */
[----:B------:R-:W-:Y:S01]  /*3160*/  VIMNMX R6, PT, PT, R3, R6, !PT ;  /* 0x0000000603067248 */ /* 0x000fe20007fe0100 */
[----:B------:R-:W3:Y:S01]  /*3170*/  LDCU.64 UR10, c[0x0][0x3d0] ;  /* 0x00007a00ff0a77ac */ /* 0x000ee20008000a00 */
[----:B------:R-:W-:Y:S01]  /*3180*/  PRMT R3, R2, 0x9910, RZ ;  /* 0x0000991002037816 */ /* 0x000fe200000000ff */
[----:B------:R-:W-:Y:S01]  /*3190*/  IMAD.U32 R11, RZ, RZ, UR7 ;  /* 0x00000007ff0b7e24 */ /* 0x000fe2000f8e00ff */
[----:B------:R-:W-:Y:S01]  /*31a0*/  PRMT R0, R6, 0x9910, RZ ;  /* 0x0000991006007816 */ /* 0x000fe200000000ff */
[----:B------:R-:W-:-:S03]  /*31b0*/  IMAD.U32 R6, RZ, RZ, UR4 ;  /* 0x00000004ff067e24 */ /* 0x000fc6000f8e00ff */
[----:B------:R-:W-:Y:S02]  /*31c0*/  ISETP.NE.AND P0, PT, R0, R3, PT ;  /* 0x000000030000720c */ /* 0x000fe40003f05270 */
[----:B------:R-:W-:Y:S02]  /*31d0*/  MOV R0, 0x3310 ;  /* 0x0000331000007802 */ /* 0x000fe40000000f00 */
[----:B-1----:R-:W-:Y:S01]  /*31e0*/  SEL R13, R8, R7, !P0 ;  /* 0x00000007080d7207 */ /* 0x002fe20004000000 */
[----:B------:R-:W-:Y:S01]  /*31f0*/  IMAD.U32 R8, RZ, RZ, UR4 ;  /* 0x00000004ff087e24 */ /* 0x000fe2000f8e00ff */
[----:B--2---:R-:W-:Y:S01]  /*3200*/  SEL R15, R4, R9, !P0 ;  /* 0x00000009040f7207 */ /* 0x004fe20004000000 */
[----:B0-----:R-:W-:Y:S01]  /*3210*/  UIMAD.WIDE.U32 UR8, UR16, 0x2, UR8 ;  /* 0x00000002100878a5 */ /* 0x001fe2000f8e0008 */
[----:B------:R-:W-:Y:S01]  /*3220*/  IMAD.U32 R7, RZ, RZ, UR5 ;  /* 0x00000005ff077e24 */ /* 0x000fe2000f8e00ff */
[----:B------:R-:W-:Y:S01]  /*3230*/  PRMT R20, R13, 0x9910, RZ ;  /* 0x000099100d147816 */ /* 0x000fe200000000ff */
[----:B------:R-:W-:Y:S01]  /*3240*/  IMAD.MOV.U32 R8, RZ, RZ, R6 ;  /* 0x000000ffff087224 */ /* 0x000fe200078e0006 */
[----:B---3--:R-:W-:Y:S01]  /*3250*/  UIMAD.WIDE.U32 UR10, UR16, 0x2, UR10 ;  /* 0x00000002100a78a5 */ /* 0x008fe2000f8e000a */
[----:B------:R-:W-:Y:S01]  /*3260*/  IMAD.U32 R9, RZ, RZ, UR5 ;  /* 0x00000005ff097e24 */ /* 0x000fe2000f8e00ff */
[----:B------:R-:W-:Y:S01]  /*3270*/  PRMT R21, R15, 0x9910, RZ ;  /* 0x000099100f157816 */ /* 0x000fe200000000ff */
[----:B------:R-:W-:-:S02]  /*3280*/  IMAD.U32 R2, RZ, RZ, UR8 ;  /* 0x00000008ff027e24 */ /* 0x000fc4000f8e00ff */
[----:B------:R-:W-:Y:S02]  /*3290*/  IMAD.U32 R3, RZ, RZ, UR9 ;  /* 0x00000009ff037e24 */ /* 0x000fe4000f8e00ff */
[----:B------:R-:W-:Y:S02]  /*32a0*/  IMAD.U32 R4, RZ, RZ, UR10 ;  /* 0x0000000aff047e24 */ /* 0x000fe4000f8e00ff */
[----:B------:R-:W-:Y:S01]  /*32b0*/  IMAD.U32 R5, RZ, RZ, UR11 ;  /* 0x0000000bff057e24 */ /* 0x000fe2000f8e00ff */
[----:B------:R0:W-:Y:S01]  /*32c0*/  STG.E.U16 desc[UR18][R2.64], R13 ;  /* 0x0000000d02007986 */ /* 0x0001e2000c101512 */
[----:B------:R-:W-:Y:S02]  /*32d0*/  IMAD.U32 R6, RZ, RZ, UR6 ;  /* 0x00000006ff067e24 */ /* 0x000fe4000f8e00ff */
[----:B------:R-:W-:Y:S01]  /*32e0*/  IMAD.U32 R7, RZ, RZ, UR7 ;  /* 0x00000007ff077e24 */ /* 0x000fe2000f8e00ff */
[----:B------:R0:W-:Y:S06]  /*32f0*/  STG.E.U16 desc[UR18][R4.64], R15 ;  /* 0x0000000f04007986 */ /* 0x0001ec000c101512 */
[----:B0-----:R-:W-:Y:S05]  /*3300*/  CALL.REL.NOINC `($_Z19align_sequences_gpuPcS_PjS0_S0_PsS1_S1_S1_S1_S1_$_Z9traceBackssPsS_PKcS1_S_S_j) ;  /* 0x0000000000047944 */ /* 0x001fea0003c00000 */
[----:B------:R-:W-:Y:S05]  /*3310*/  EXIT ;  /* 0x000000000000794d */ /* 0x000fea0003800000 */
        .type           $_Z19align_sequences_gpuPcS_PjS0_S0_PsS1_S1_S1_S1_S1_$_Z9traceBackssPsS_PKcS1_S_S_j,@function
        .size           $_Z19align_sequences_gpuPcS_PjS0_S0_PsS1_S1_S1_S1_S1_$_Z9traceBackssPsS_PKcS1_S_S_j,(.L_x_46 - $_Z19align_sequences_gpuPcS_PjS0_S0_PsS1_S1_S1_S1_S1_$_Z9traceBackssPsS_PKcS1_S_S_j)
$_Z19align_sequences_gpuPcS_PjS0_S0_PsS1_S1_S1_S1_S1_$_Z9traceBackssPsS_PKcS1_S_S_j:
[----:B------:R-:W-:Y:S01]  /*3320*/  PRMT R15, R20, 0x9910, RZ ;  /* 0x00009910140f7816 */ /* 0x000fe200000000ff */
[----:B------:R-:W0:Y:S01]  /*3330*/  LDCU.64 UR4, c[0x0][0x358] ;  /* 0x00006b00ff0477ac */ /* 0x000e220008000a00 */
[----:B------:R-:W-:Y:S01]  /*3340*/  PRMT R17, R21, 0x9910, RZ ;  /* 0x0000991015117816 */ /* 0x000fe200000000ff */
[----:B------:R-:W-:Y:S02]  /*3350*/  IMAD.MOV.U32 R4, RZ, RZ, R10 ;  /* 0x000000ffff047224 */ /* 0x000fe400078e000a */
[----:B------:R-:W-:Y:S02]  /*3360*/  IMAD R2, R15, R14, R15 ;  /* 0x0000000e0f027224 */ /* 0x000fe400078e020f */
[----:B------:R-:W-:Y:S02]  /*3370*/  IMAD.MOV.U32 R5, RZ, RZ, R7 ;  /* 0x000000ffff057224 */ /* 0x000fe400078e0007 */
[----:B------:R-:W-:Y:S02]  /*3380*/  IMAD.IADD R11, R2, 0x1, R17 ;  /* 0x00000001020b7824 */ /* 0x000fe400078e0211 */
[----:B------:R-:W-:Y:S01]  /*3390*/  IMAD.MOV.U32 R3, RZ, RZ, R9 ;  /* 0x000000ffff037224 */ /* 0x000fe200078e0009 */
[----:B------:R-:W1:Y:S01]  /*33a0*/  S2R R19, SR_CTAID.X ;  /* 0x0000000000137919 */ /* 0x000e620000002500 */
[----:B------:R-:W-:Y:S01]  /*33b0*/  IMAD.MOV.U32 R2, RZ, RZ, R8 ;  /* 0x000000ffff027224 */ /* 0x000fe200078e0008 */
[----:B------:R-:W1:Y:S01]  /*33c0*/  LDC.64 R6, c[0x0][0x3b8] ;  /* 0x0000ee00ff067b82 */ /* 0x000e620000000a00 */
[----:B------:R-:W-:-:S04]  /*33d0*/  IMAD.WIDE.U32 R12, R11, 0x2, R4 ;  /* 0x000000020b0c7825 */ /* 0x000fc800078e0004 */
[----:B------:R-:W-:Y:S02]  /*33e0*/  IMAD.WIDE.U32 R10, R11, 0x2, R2 ;  /* 0x000000020b0a7825 */ /* 0x000fe400078e0002 */
[----:B0-----:R-:W2:Y:S01]  /*33f0*/  LDG.E.U16 R12, desc[UR4][R12.64] ;  /* 0x000000040c0c7981 */ /* 0x001ea2000c1e1500 */
[----:B------:R-:W0:Y:S03]  /*3400*/  LDC.64 R8, c[0x0][0x3c8] ;  /* 0x0000f200ff087b82 */ /* 0x000e260000000a00 */
[----:B------:R3:W4:Y:S01]  /*3410*/  LDG.E.U16 R16, desc[UR4][R10.64] ;  /* 0x000000040a107981 */ /* 0x000722000c1e1500 */
[----:B------:R-:W-:Y:S01]  /*3420*/  BSSY.RECONVERGENT B0, `(.L_x_42) ;  /* 0x0000022000007945 */ /* 0x000fe20003800200 */
[----:B---3--:R-:W-:Y:S02]  /*3430*/  PRMT R10, R20, 0x7710, RZ ;  /* 0x00007710140a7816 */ /* 0x008fe400000000ff */
[----:B------:R-:W-:-:S02]  /*3440*/  PRMT R11, R21, 0x7710, RZ ;  /* 0x00007710150b7816 */ /* 0x000fc400000000ff */
[----:B------:R-:W-:Y:S01]  /*3450*/  PRMT R13, R10, 0x7610, R13 ;  /* 0x000076100a0d7816 */ /* 0x000fe2000000000d */
[----:B-1----:R-:W-:-:S04]  /*3460*/  IMAD.WIDE.U32 R6, R19, 0x2, R6 ;  /* 0x0000000213067825 */ /* 0x002fc800078e0006 */
[----:B0-----:R-:W-:Y:S01]  /*3470*/  IMAD.WIDE.U32 R8, R19, 0x2, R8 ;  /* 0x0000000213087825 */ /* 0x001fe200078e0008 */
[----:B--2---:R-:W-:Y:S02]  /*3480*/  PRMT R18, R12, 0x9910, RZ ;  /* 0x000099100c127816 */ /* 0x004fe400000000ff */
[----:B----4-:R-:W-:Y:S02]  /*3490*/  PRMT R22, R16, 0x9910, RZ ;  /* 0x0000991010167816 */ /* 0x010fe400000000ff */
[----:B------:R-:W-:-:S03]  /*34a0*/  ISETP.NE.AND P0, PT, R17, R18, PT ;  /* 0x000000121100720c */ /* 0x000fc60003f05270 */
[----:B------:R-:W-:-:S05]  /*34b0*/  IMAD.MOV.U32 R18, RZ, RZ, R22 ;  /* 0x000000ffff127224 */ /* 0x000fca00078e0016 */
[----:B------:R-:W-:-:S04]  /*34c0*/  ISETP.EQ.AND P0, PT, R15, R18, !P0 ;  /* 0x000000120f00720c */ /* 0x000fc80004702270 */
[----:B------:R-:W-:-:S04]  /*34d0*/  ISETP.EQ.OR P0, PT, R12, RZ, P0 ;  /* 0x000000ff0c00720c */ /* 0x000fc80000702670 */
[----:B------:R-:W-:-:S13]  /*34e0*/  ISETP.EQ.OR P0, PT, R16, RZ, P0 ;  /* 0x000000ff1000720c */ /* 0x000fda0000702670 */
[----:B------:R-:W-:Y:S05]  /*34f0*/  @P0 BRA `(.L_x_43) ;  /* 0x0000000000500947 */ /* 0x000fea0003800000 */
[----:B------:R-:W-:Y:S01]  /*3500*/  VIADD R19, R14, 0x1 ;  /* 0x000000010e137836 */ /* 0x000fe20000000000 */
[----:B------:R-:W-:-:S07]  /*3510*/  PRMT R14, R12, 0x7610, R14 ;  /* 0x000076100c0e7816 */ /* 0x000fce000000000e */
.L_x_44:
[----:B------:R-:W-:Y:S02]  /*3520*/  PRMT R15, R16, 0x9910, RZ ;  /* 0x00009910100f7816 */ /* 0x000fe400000000ff */
[----:B------:R-:W-:-:S05]  /*3530*/  PRMT R18, R14, 0x9910, RZ ;  /* 0x000099100e127816 */ /* 0x000fca00000000ff */
[----:B------:R-:W-:-:S04]  /*3540*/  IMAD R11, R19, R15, R18 ;  /* 0x0000000f130b7224 */ /* 0x000fc800078e0212 */
[----:B------:R-:W-:-:S04]  /*3550*/  IMAD.WIDE.U32 R12, R11, 0x2, R4 ;  /* 0x000000020b0c7825 */ /* 0x000fc800078e0004 */
[----:B------:R-:W-:Y:S02]  /*3560*/  IMAD.WIDE.U32 R10, R11, 0x2, R2 ;  /* 0x000000020b0a7825 */ /* 0x000fe400078e0002 */
[----:B------:R0:W2:Y:S04]  /*3570*/  LDG.E.U16 R12, desc[UR4][R12.64] ;  /* 0x000000040c0c7981 */ /* 0x0000a8000c1e1500 */
[----:B------:R1:W3:Y:S01]  /*3580*/  LDG.E.U16 R10, desc[UR4][R10.64] ;  /* 0x000000040a0a7981 */ /* 0x0002e2000c1e1500 */
[----:B0-----:R-:W-:Y:S02]  /*3590*/  PRMT R13, R16, 0x7610, R13 ;  /* 0x00007610100d7816 */ /* 0x001fe4000000000d */
[----:B-1----:R-:W-:Y:S02]  /*35a0*/  PRMT R11, R14, 0x7610, R11 ;  /* 0x000076100e0b7816 */ /* 0x002fe4000000000b */
[----:B--2---:R-:W-:-:S02]  /*35b0*/  PRMT R17, R12, 0x9910, RZ ;  /* 0x000099100c117816 */ /* 0x004fc400000000ff */
[----:B------:R-:W-:Y:S02]  /*35c0*/  PRMT R14, R12, 0x7610, R14 ;  /* 0x000076100c0e7816 */ /* 0x000fe4000000000e */
[----:B---3--:R-:W-:Y:S02]  /*35d0*/  PRMT R20, R10, 0x9910, RZ ;  /* 0x000099100a147816 */ /* 0x008fe400000000ff */
[----:B------:R-:W-:Y:S02]  /*35e0*/  ISETP.NE.AND P0, PT, R18, R17, PT ;  /* 0x000000111200720c */ /* 0x000fe40003f05270 */
[C---:B------:R-:W-:Y:S02]  /*35f0*/  ISETP.NE.AND P1, PT, R10.reuse, RZ, PT ;  /* 0x000000ff0a00720c */ /* 0x040fe40003f25270 */
[----:B------:R-:W-:Y:S02]  /*3600*/  ISETP.NE.OR P0, PT, R15, R20, P0 ;  /* 0x000000140f00720c */ /* 0x000fe40000705670 */
[----:B------:R-:W-:-:S02]  /*3610*/  PRMT R16, R10, 0x7610, R16 ;  /* 0x000076100a107816 */ /* 0x000fc40000000010 */
[----:B------:R-:W-:-:S13]  /*3620*/  ISETP.NE.AND P0, PT, R12, RZ, P0 ;  /* 0x000000ff0c00720c */ /* 0x000fda0000705270 */
[----:B------:R-:W-:Y:S05]  /*3630*/  @P0 BRA P1, `(.L_x_44) ;  /* 0xfffffffc00b80947 */ /* 0x000fea000083ffff */
.L_x_43:
[----:B------:R-:W-:Y:S05]  /*3640*/  BSYNC.RECONVERGENT B0 ;  /* 0x0000000000007941 */ /* 0x000fea0003800200 */
.L_x_42:
[----:B------:R-:W-:Y:S01]  /*3650*/  IMAD.MOV.U32 R2, RZ, RZ, R0 ;  /* 0x000000ffff027224 */ /* 0x000fe200078e0000 */
[----:B------:R-:W-:Y:S01]  /*3660*/  STG.E.U16 desc[UR4][R6.64], R13 ;  /* 0x0000000d06007986 */ /* 0x000fe2000c101504 */
[----:B------:R-:W-:-:S03]  /*3670*/  IMAD.MOV.U32 R3, RZ, RZ, 0x0 ;  /* 0x00000000ff037424 */ /* 0x000fc600078e00ff */
[----:B------:R0:W-:Y:S02]  /*3680*/  STG.E.U16 desc[UR4][R8.64], R11 ;  /* 0x0000000b08007986 */ /* 0x0001e4000c101504 */
[----:B0-----:R-:W-:Y:S05]  /*3690*/  RET.REL.NODEC R2 `(_Z19align_sequences_gpuPcS_PjS0_S0_PsS1_S1_S1_S1_S1_) ;  /* 0xffffffc802587950 */ /* 0x001fea0003c3ffff */
.L_x_45:
[----:B------:R-:W-:-:S00]  /*36a0*/  BRA `(.L_x_45) ;  /* 0xfffffffc00fc7947 */ /* 0x000fc0000383ffff */
[----:B------:R-:W-:-:S00]  /*36b0*/  NOP ;  /* 0x0000000000007918 */ /* 0x000fc00000000000 */
        /* <DEDUP_REMOVED lines=12> */
.L_x_46:


//--------------------- .nv.shared._Z19align_sequences_gpuPcS_PjS0_S0_PsS1_S1_S1_S1_S1_ --------------------------
	.section	.nv.shared._Z19align_sequences_gpuPcS_PjS0_S0_PsS1_S1_S1_S1_S1_,"aw",@nobits
	.sectionflags	@""
	.align	16
.nv.shared._Z19align_sequences_gpuPcS_PjS0_S0_PsS1_S1_S1_S1_S1_:
	.zero		1280


//--------------------- .nv.shared.reserved.0     --------------------------
	.section	.nv.shared.reserved.0,"aw",@nobits
	.weak		__nv_reservedSMEM_offset_0_alias
	.size		__nv_reservedSMEM_offset_0_alias, 0, 64
	.other		__nv_reservedSMEM_offset_0_alias,@"STO_CUDA_RESERVED_SHARED STV_DEFAULT"
__nv_reservedSMEM_offset_0_alias:
	.zero		0
	.zero		64


//--------------------- .nv.constant0._Z19align_sequences_gpuPcS_PjS0_S0_PsS1_S1_S1_S1_S1_ --------------------------
	.section	.nv.constant0._Z19align_sequences_gpuPcS_PjS0_S0_PsS1_S1_S1_S1_S1_,"a",@progbits
	.sectionflags	@""
	.align	4
.nv.constant0._Z19align_sequences_gpuPcS_PjS0_S0_PsS1_S1_S1_S1_S1_:
	.zero		984


//--------------------- SYMBOLS --------------------------

	.type		.nv.reservedSmem.offset0,@object
	.size		.nv.reservedSmem.offset0,0x4
	.type		.nv.reservedSmem.cap,@object
	.size		.nv.reservedSmem.cap,0x4
